	.target	sm_100a

	.elftype	@"ET_EXEC"


//--------------------- .note.nv.tkinfo           --------------------------
	.section	.note.nv.tkinfo,"",@"SHT_NOTE"
	.sectionflags	@"SHF_NOTE_NV_TKINFO"
	.tkinfo
        /*0018*/ 	.word	0x00000002
        /*0030*/ 	.string	""
        /*0030*/ 	.string	"ptxas"
        /*0030*/ 	.string	"Cuda compilation tools, release 13.0, V13.0.88"
        /*0030*/ 	.string	"Build cuda_13.0.r13.0/compiler.36424714_0"
        /*0030*/ 	.string	"-arch sm_100a -m 64 "



//--------------------- .note.nv.cuinfo           --------------------------
	.section	.note.nv.cuinfo,"",@"SHT_NOTE"
	.sectionflags	@"SHF_NOTE_NV_CUINFO"
        /*0018*/ 	.short	0x0002
        /*001a*/ 	.short	0x0064
        /*001c*/ 	.short	0x0082
	.zero		2


//--------------------- .nv.info                  --------------------------
	.section	.nv.info,"",@"SHT_CUDA_INFO"
	.align	4


	//----- nvinfo : EIATTR_REGCOUNT
	.align		4
        /*0000*/ 	.byte	0x04, 0x2f
        /*0002*/ 	.short	(.L_19 - .L_18)
	.align		4
.L_18:
        /*0004*/ 	.word	index@(_ZN7cutlass13device_kernelINS_4gemm6kernel13GemmUniversalIN4cute5tupleIJiiiiEEENS1_10collective13CollectiveMmaINS1_35MainloopSm100TmaUmmaWarpSpecializedILi3ELi2ELi4ENS5_IJNS4_1CILi2EEENSA_ILi1EEESC_EEEEENS5_IJNSA_ILi128EEESF_NSA_ILi32EEEEEENS_6half_tENS5_IJlSC_lEEESI_SJ_NS4_8TiledMMAINS4_8MMA_AtomIJNS4_26SM100_MMA_F16BF16_2x1SM_SSISI_SI_fLi128ELi128ELNS4_4UMMA5MajorE0ELSO_0ELNSN_7ScaleInE0ELSP_0EEEEEENS4_6LayoutINS5_IJSC_SC_SC_EEENS5_IJNSA_ILi0EEESU_SU_EEEEENS5_IJNS4_10UnderscoreESX_SX_EEEEENS4_18SM100_TMA_2SM_LOADENS4_14ComposedLayoutINS4_7SwizzleILi2ELi4ELi3EEENS4_18smem_ptr_flag_bitsILi16EEENSS_INS5_IJNSA_ILi8EEESG_EEENS5_IJSG_SC_EEEEEEEvNS4_8identityES10_S1A_vS1B_EENS_8epilogue10collective18CollectiveEpilogueINS1D_23Sm100TmaWarpSpecializedILi4ELi2ELi16ELb1ELb0EEEJNS5_IJNSA_ILi64EEESF_SG_EEENS5_IJNSS_IS1I_SC_EENSS_INS5_IJNSA_ILi16EEESB_EEENS5_IJSC_S1I_EEEEEEEESI_SJ_SI_SJ_NS1D_6fusion15FusionCallbacksIS1H_NS1Q_17LinearCombinationISI_fSI_fLNS_15FloatRoundStyleE2EEES1J_S1P_JEEENS4_5SM1004TMEM4LOAD26SM100_TMEM_LOAD_32dp32b16xENS4_13SM90_TMA_LOADENS11_INS12_ILi1ELi4ELi3EEES15_NSS_INS5_IJS16_S1L_EEENS5_IJS1L_SC_EEEEEEENS4_39AutoVectorizingCopyWithAssumedAlignmentILi128EEENS4_14SM90_TMA_STOREES25_S27_S27_EEEvvEEEEvNT_6ParamsE)
        /*0008*/ 	.word	0x0000005b


	//----- nvinfo : EIATTR_FRAME_SIZE
	.align		4
.L_19:
        /*000c*/ 	.byte	0x04, 0x11
        /*000e*/ 	.short	(.L_21 - .L_20)
	.align		4
.L_20:
        /*0010*/ 	.word	index@($__internal_2_$__cuda_sm10x_tcgen05_guardrail_trap_unallocated_columns_being_dealloced)
        /*0014*/ 	.word	0x00000000


	//----- nvinfo : EIATTR_FRAME_SIZE
	.align		4
.L_21:
        /*0018*/ 	.byte	0x04, 0x11
        /*001a*/ 	.short	(.L_23 - .L_22)
	.align		4
.L_22:
        /*001c*/ 	.word	index@($__internal_1_$__cuda_sm10x_tcgen05_guardrail_trap_phase_invalid_during_alloc)
        /*0020*/ 	.word	0x00000000


	//----- nvinfo : EIATTR_FRAME_SIZE
	.align		4
.L_23:
        /*0024*/ 	.byte	0x04, 0x11
        /*0026*/ 	.short	(.L_25 - .L_24)
	.align		4
.L_24:
        /*0028*/ 	.word	index@($__internal_0_$__cuda_sm10x_tcgen05_guardrail_trap_col_being_dealloced_not_returned_by_alloc)
        /*002c*/ 	.word	0x00000000


	//----- nvinfo : EIATTR_FRAME_SIZE
	.align		4
.L_25:
        /*0030*/ 	.byte	0x04, 0x11
        /*0032*/ 	.short	(.L_27 - .L_26)
	.align		4
.L_26:
        /*0034*/ 	.word	index@(_ZN7cutlass13device_kernelINS_4gemm6kernel13GemmUniversalIN4cute5tupleIJiiiiEEENS1_10collective13CollectiveMmaINS1_35MainloopSm100TmaUmmaWarpSpecializedILi3ELi2ELi4ENS5_IJNS4_1CILi2EEENSA_ILi1EEESC_EEEEENS5_IJNSA_ILi128EEESF_NSA_ILi32EEEEEENS_6half_tENS5_IJlSC_lEEESI_SJ_NS4_8TiledMMAINS4_8MMA_AtomIJNS4_26SM100_MMA_F16BF16_2x1SM_SSISI_SI_fLi128ELi128ELNS4_4UMMA5MajorE0ELSO_0ELNSN_7ScaleInE0ELSP_0EEEEEENS4_6LayoutINS5_IJSC_SC_SC_EEENS5_IJNSA_ILi0EEESU_SU_EEEEENS5_IJNS4_10UnderscoreESX_SX_EEEEENS4_18SM100_TMA_2SM_LOADENS4_14ComposedLayoutINS4_7SwizzleILi2ELi4ELi3EEENS4_18smem_ptr_flag_bitsILi16EEENSS_INS5_IJNSA_ILi8EEESG_EEENS5_IJSG_SC_EEEEEEEvNS4_8identityES10_S1A_vS1B_EENS_8epilogue10collective18CollectiveEpilogueINS1D_23Sm100TmaWarpSpecializedILi4ELi2ELi16ELb1ELb0EEEJNS5_IJNSA_ILi64EEESF_SG_EEENS5_IJNSS_IS1I_SC_EENSS_INS5_IJNSA_ILi16EEESB_EEENS5_IJSC_S1I_EEEEEEEESI_SJ_SI_SJ_NS1D_6fusion15FusionCallbacksIS1H_NS1Q_17LinearCombinationISI_fSI_fLNS_15FloatRoundStyleE2EEES1J_S1P_JEEENS4_5SM1004TMEM4LOAD26SM100_TMEM_LOAD_32dp32b16xENS4_13SM90_TMA_LOADENS11_INS12_ILi1ELi4ELi3EEES15_NSS_INS5_IJS16_S1L_EEENS5_IJS1L_SC_EEEEEEENS4_39AutoVectorizingCopyWithAssumedAlignmentILi128EEENS4_14SM90_TMA_STOREES25_S27_S27_EEEvvEEEEvNT_6ParamsE)
        /*0038*/ 	.word	0x00000000


	//----- nvinfo : EIATTR_MIN_STACK_SIZE
	.align		4
.L_27:
        /*003c*/ 	.byte	0x04, 0x12
        /*003e*/ 	.short	(.L_29 - .L_28)
	.align		4
.L_28:
        /*0040*/ 	.word	index@(_ZN7cutlass13device_kernelINS_4gemm6kernel13GemmUniversalIN4cute5tupleIJiiiiEEENS1_10collective13CollectiveMmaINS1_35MainloopSm100TmaUmmaWarpSpecializedILi3ELi2ELi4ENS5_IJNS4_1CILi2EEENSA_ILi1EEESC_EEEEENS5_IJNSA_ILi128EEESF_NSA_ILi32EEEEEENS_6half_tENS5_IJlSC_lEEESI_SJ_NS4_8TiledMMAINS4_8MMA_AtomIJNS4_26SM100_MMA_F16BF16_2x1SM_SSISI_SI_fLi128ELi128ELNS4_4UMMA5MajorE0ELSO_0ELNSN_7ScaleInE0ELSP_0EEEEEENS4_6LayoutINS5_IJSC_SC_SC_EEENS5_IJNSA_ILi0EEESU_SU_EEEEENS5_IJNS4_10UnderscoreESX_SX_EEEEENS4_18SM100_TMA_2SM_LOADENS4_14ComposedLayoutINS4_7SwizzleILi2ELi4ELi3EEENS4_18smem_ptr_flag_bitsILi16EEENSS_INS5_IJNSA_ILi8EEESG_EEENS5_IJSG_SC_EEEEEEEvNS4_8identityES10_S1A_vS1B_EENS_8epilogue10collective18CollectiveEpilogueINS1D_23Sm100TmaWarpSpecializedILi4ELi2ELi16ELb1ELb0EEEJNS5_IJNSA_ILi64EEESF_SG_EEENS5_IJNSS_IS1I_SC_EENSS_INS5_IJNSA_ILi16EEESB_EEENS5_IJSC_S1I_EEEEEEEESI_SJ_SI_SJ_NS1D_6fusion15FusionCallbacksIS1H_NS1Q_17LinearCombinationISI_fSI_fLNS_15FloatRoundStyleE2EEES1J_S1P_JEEENS4_5SM1004TMEM4LOAD26SM100_TMEM_LOAD_32dp32b16xENS4_13SM90_TMA_LOADENS11_INS12_ILi1ELi4ELi3EEES15_NSS_INS5_IJS16_S1L_EEENS5_IJS1L_SC_EEEEEEENS4_39AutoVectorizingCopyWithAssumedAlignmentILi128EEENS4_14SM90_TMA_STOREES25_S27_S27_EEEvvEEEEvNT_6ParamsE)
        /*0044*/ 	.word	0x00000000
.L_29:


//--------------------- .nv.compat                --------------------------
	.section	.nv.compat,"",@"SHT_CUDA_COMPAT_INFO"
	.align	4
        /*0000*/ 	.byte	0x02, 0x09, 0x01, 0x00, 0x02, 0x02, 0x02, 0x00, 0x02, 0x05, 0x05, 0x00, 0x03, 0x07, 0x01, 0x01
        /*0010*/ 	.byte	0x02, 0x03, 0x01, 0x00, 0x02, 0x06, 0x01, 0x00, 0x04, 0x0b, 0x08, 0x00, 0x09, 0x00, 0x00, 0x00
        /*0020*/ 	.byte	0x00, 0x00, 0x00, 0x00


//--------------------- .nv.info._ZN7cutlass13device_kernelINS_4gemm6kernel13GemmUniversalIN4cute5tupleIJiiiiEEENS1_10collective13CollectiveMmaINS1_35MainloopSm100TmaUmmaWarpSpecializedILi3ELi2ELi4ENS5_IJNS4_1CILi2EEENSA_ILi1EEESC_EEEEENS5_IJNSA_ILi128EEESF_NSA_ILi32EEEEEENS_6half_tENS5_IJlSC_lEEESI_SJ_NS4_8TiledMMAINS4_8MMA_AtomIJNS4_26SM100_MMA_F16BF16_2x1SM_SSISI_SI_fLi128ELi128ELNS4_4UMMA5MajorE0ELSO_0ELNSN_7ScaleInE0ELSP_0EEEEEENS4_6LayoutINS5_IJSC_SC_SC_EEENS5_IJNSA_ILi0EEESU_SU_EEEEENS5_IJNS4_10UnderscoreESX_SX_EEEEENS4_18SM100_TMA_2SM_LOADENS4_14ComposedLayoutINS4_7SwizzleILi2ELi4ELi3EEENS4_18smem_ptr_flag_bitsILi16EEENSS_INS5_IJNSA_ILi8EEESG_EEENS5_IJSG_SC_EEEEEEEvNS4_8identityES10_S1A_vS1B_EENS_8epilogue10collective18CollectiveEpilogueINS1D_23Sm100TmaWarpSpecializedILi4ELi2ELi16ELb1ELb0EEEJNS5_IJNSA_ILi64EEESF_SG_EEENS5_IJNSS_IS1I_SC_EENSS_INS5_IJNSA_ILi16EEESB_EEENS5_IJSC_S1I_EEEEEEEESI_SJ_SI_SJ_NS1D_6fusion15FusionCallbacksIS1H_NS1Q_17LinearCombinationISI_fSI_fLNS_15FloatRoundStyleE2EEES1J_S1P_JEEENS4_5SM1004TMEM4LOAD26SM100_TMEM_LOAD_32dp32b16xENS4_13SM90_TMA_LOADENS11_INS12_ILi1ELi4ELi3EEES15_NSS_INS5_IJS16_S1L_EEENS5_IJS1L_SC_EEEEEEENS4_39AutoVectorizingCopyWithAssumedAlignmentILi128EEENS4_14SM90_TMA_STOREES25_S27_S27_EEEvvEEEEvNT_6ParamsE --------------------------
	.section	.nv.info._ZN7cutlass13device_kernelINS_4gemm6kernel13GemmUniversalIN4cute5tupleIJiiiiEEENS1_10collective13CollectiveMmaINS1_35MainloopSm100TmaUmmaWarpSpecializedILi3ELi2ELi4ENS5_IJNS4_1CILi2EEENSA_ILi1EEESC_EEEEENS5_IJNSA_ILi128EEESF_NSA_ILi32EEEEEENS_6half_tENS5_IJlSC_lEEESI_SJ_NS4_8TiledMMAINS4_8MMA_AtomIJNS4_26SM100_MMA_F16BF16_2x1SM_SSISI_SI_fLi128ELi128ELNS4_4UMMA5MajorE0ELSO_0ELNSN_7ScaleInE0ELSP_0EEEEEENS4_6LayoutINS5_IJSC_SC_SC_EEENS5_IJNSA_ILi0EEESU_SU_EEEEENS5_IJNS4_10UnderscoreESX_SX_EEEEENS4_18SM100_TMA_2SM_LOADENS4_14ComposedLayoutINS4_7SwizzleILi2ELi4ELi3EEENS4_18smem_ptr_flag_bitsILi16EEENSS_INS5_IJNSA_ILi8EEESG_EEENS5_IJSG_SC_EEEEEEEvNS4_8identityES10_S1A_vS1B_EENS_8epilogue10collective18CollectiveEpilogueINS1D_23Sm100TmaWarpSpecializedILi4ELi2ELi16ELb1ELb0EEEJNS5_IJNSA_ILi64EEESF_SG_EEENS5_IJNSS_IS1I_SC_EENSS_INS5_IJNSA_ILi16EEESB_EEENS5_IJSC_S1I_EEEEEEEESI_SJ_SI_SJ_NS1D_6fusion15FusionCallbacksIS1H_NS1Q_17LinearCombinationISI_fSI_fLNS_15FloatRoundStyleE2EEES1J_S1P_JEEENS4_5SM1004TMEM4LOAD26SM100_TMEM_LOAD_32dp32b16xENS4_13SM90_TMA_LOADENS11_INS12_ILi1ELi4ELi3EEES15_NSS_INS5_IJS16_S1L_EEENS5_IJS1L_SC_EEEEEEENS4_39AutoVectorizingCopyWithAssumedAlignmentILi128EEENS4_14SM90_TMA_STOREES25_S27_S27_EEEvvEEEEvNT_6ParamsE,"",@"SHT_CUDA_INFO"
	.sectionflags	@""
	.align	4


	//----- nvinfo : EIATTR_CUDA_API_VERSION
	.align		4
        /*0000*/ 	.byte	0x04, 0x37
        /*0002*/ 	.short	(.L_31 - .L_30)
.L_30:
        /*0004*/ 	.word	0x00000082


	//----- nvinfo : EIATTR_KPARAM_INFO
	.align		4
.L_31:
        /*0008*/ 	.byte	0x04, 0x17
        /*000a*/ 	.short	(.L_33 - .L_32)
.L_32:
        /*000c*/ 	.word	0x00000000
        /*0010*/ 	.short	0x0000
        /*0012*/ 	.short	0x0000
        /*0014*/ 	.byte	0x00, 0xf0, 0x01, 0x20


	//----- nvinfo : EIATTR_AT_ENTRY_FRAGMENTS
	.align		4
.L_33:
        /*0018*/ 	.byte	0x04, 0x4f
        /*001a*/ 	.short	(.L_35 - .L_34)


	//   ....[0]....
.L_34:
        /*001c*/ 	.word	0x00000007


	//----- nvinfo : EIATTR_RESERVED_SMEM_USED
	.align		4
.L_35:
        /*0020*/ 	.byte	0x01, 0x41
	.zero		2


	//----- nvinfo : EIATTR_SPARSE_MMA_MASK
	.align		4
        /*0024*/ 	.byte	0x03, 0x50
        /*0026*/ 	.short	0x0000


	//----- nvinfo : EIATTR_TCGEN05_2CTA_USED
	.align		4
        /*0028*/ 	.byte	0x01, 0x52
	.zero		2


	//----- nvinfo : EIATTR_MAXREG_COUNT
	.align		4
        /*002c*/ 	.byte	0x03, 0x1b
        /*002e*/ 	.short	0x00ff


	//----- nvinfo : EIATTR_NUM_BARRIERS
	.align		4
        /*0030*/ 	.byte	0x02, 0x4c
        /*0032*/ 	.byte	0x07
	.zero		1


	//----- nvinfo : EIATTR_EXTERNS
	.align		4
        /*0034*/ 	.byte	0x04, 0x0f
        /*0036*/ 	.short	(.L_37 - .L_36)


	//   ....[0]....
	.align		4
.L_36:
        /*0038*/ 	.word	index@(__assertfail)


	//----- nvinfo : EIATTR_MERCURY_ISA_VERSION
	.align		4
.L_37:
        /*003c*/ 	.byte	0x03, 0x5f
        /*003e*/ 	.short	0x0101


	//----- nvinfo : EIATTR_INT_WARP_WIDE_INSTR_OFFSETS
	.align		4
        /*0040*/ 	.byte	0x04, 0x31
        /*0042*/ 	.short	(.L_39 - .L_38)


	//   ....[0]....
.L_38:
        /*0044*/ 	.word	0x00000cf0


	//   ....[1]....
        /*0048*/ 	.word	0x00000d90


	//   ....[2]....
        /*004c*/ 	.word	0x000020c0


	//   ....[3]....
        /*0050*/ 	.word	0x00003e30


	//   ....[4]....
        /*0054*/ 	.word	0x00003e50


	//   ....[5]....
        /*0058*/ 	.word	0x00003e80


	//   ....[6]....
        /*005c*/ 	.word	0x000047c0


	//   ....[7]....
        /*0060*/ 	.word	0x000047e0


	//   ....[8]....
        /*0064*/ 	.word	0x000048d0


	//   ....[9]....
        /*0068*/ 	.word	0x00004990


	//   ....[10]....
        /*006c*/ 	.word	0x000049b0


	//   ....[11]....
        /*0070*/ 	.word	0x00004aa0


	//   ....[12]....
        /*0074*/ 	.word	0x00004b70


	//   ....[13]....
        /*0078*/ 	.word	0x00004b90


	//   ....[14]....
        /*007c*/ 	.word	0x00004cc0


	//   ....[15]....
        /*0080*/ 	.word	0x00004e40


	//   ....[16]....
        /*0084*/ 	.word	0x00004e50


	//   ....[17]....
        /*0088*/ 	.word	0x00004fe0


	//----- nvinfo : EIATTR_COOP_GROUP_MASK_REGIDS
	.align		4
.L_39:
        /*008c*/ 	.byte	0x04, 0x29
        /*008e*/ 	.short	(.L_41 - .L_40)


	//   ....[0]....
.L_40:
        /*0090*/ 	.word	0xffffffff


	//   ....[1]....
        /*0094*/ 	.word	0xffffffff


	//   ....[2]....
        /*0098*/ 	.word	0xffffffff


	//   ....[3]....
        /*009c*/ 	.word	0xffffffff


	//   ....[4]....
        /*00a0*/ 	.word	0xffffffff


	//   ....[5]....
        /*00a4*/ 	.word	0xffffffff


	//   ....[6]....
        /*00a8*/ 	.word	0xffffffff


	//   ....[7]....
        /*00ac*/ 	.word	0xffffffff


	//   ....[8]....
        /*00b0*/ 	.word	0xffffffff


	//   ....[9]....
        /*00b4*/ 	.word	0xffffffff


	//   ....[10]....
        /*00b8*/ 	.word	0xffffffff


	//   ....[11]....
        /*00bc*/ 	.word	0xffffffff


	//   ....[12]....
        /*00c0*/ 	.word	0xffffffff


	//   ....[13]....
        /*00c4*/ 	.word	0xffffffff


	//----- nvinfo : EIATTR_COOP_GROUP_INSTR_OFFSETS
	.align		4
.L_41:
        /*00c8*/ 	.byte	0x04, 0x28
        /*00ca*/ 	.short	(.L_43 - .L_42)


	//   ....[0]....
.L_42:
        /*00cc*/ 	.word	0x000000c0


	//   ....[1]....
        /*00d0*/ 	.word	0x00000500


	//   ....[2]....
        /*00d4*/ 	.word	0x00000660


	//   ....[3]....
        /*00d8*/ 	.word	0x000007f0


	//   ....[4]....
        /*00dc*/ 	.word	0x000008e0


	//   ....[5]....
        /*00e0*/ 	.word	0x00000a40


	//   ....[6]....
        /*00e4*/ 	.word	0x00000bd0


	//   ....[7]....
        /*00e8*/ 	.word	0x00000e10


	//   ....[8]....
        /*00ec*/ 	.word	0x00001fa0


	//   ....[9]....
        /*00f0*/ 	.word	0x00002cf0


	//   ....[10]....
        /*00f4*/ 	.word	0x000031c0


	//   ....[11]....
        /*00f8*/ 	.word	0x000031f0


	//   ....[12]....
        /*00fc*/ 	.word	0x00003d30


	//   ....[13]....
        /*0100*/ 	.word	0x00003f40


	//----- nvinfo : EIATTR_VRC_CTA_INIT_COUNT
	.align		4
.L_43:
        /*0104*/ 	.byte	0x02, 0x4a
        /*0106*/ 	.byte	0x80
	.zero		1


	//----- nvinfo : EIATTR_SYSCALL_OFFSETS
	.align		4
        /*0108*/ 	.byte	0x04, 0x46
        /*010a*/ 	.short	(.L_45 - .L_44)


	//   ....[0]....
.L_44:
        /*010c*/ 	.word	0x00005aa0


	//   ....[1]....
        /*0110*/ 	.word	0x00005b90


	//   ....[2]....
        /*0114*/ 	.word	0x000062d0


	//   ....[3]....
        /*0118*/ 	.word	0x00006bf0


	//   ....[4]....
        /*011c*/ 	.word	0x000074b0


	//   ....[5]....
        /*0120*/ 	.word	0x00007d70


	//----- nvinfo : EIATTR_MBARRIER_INSTR_OFFSETS
	.align		4
.L_45:
        /*0124*/ 	.byte	0x04, 0x39
        /*0126*/ 	.short	(.L_47 - .L_46)


	//   ....[0]....
.L_46:
        /*0128*/ 	.word	0x000005f0
        /*012c*/ 	.word	0x000000ff
        /*0130*/ 	.word	0x00000000
        /*0134*/ 	.short	0x0100
        /*0136*/ 	.byte	0x08
	.zero		1


	//   ....[1]....
        /*0138*/ 	.word	0x00000600
        /*013c*/ 	.word	0x000000ff
        /*0140*/ 	.word	0x00000018
        /*0144*/ 	.short	0x0100
        /*0146*/ 	.byte	0x08
	.zero		1


	//   ....[2]....
        /*0148*/ 	.word	0x00000610
        /*014c*/ 	.word	0x000000ff
        /*0150*/ 	.word	0x00000008
        /*0154*/ 	.short	0x0100
        /*0156*/ 	.byte	0x08
	.zero		1


	//   ....[3]....
        /*0158*/ 	.word	0x00000620
        /*015c*/ 	.word	0x000000ff
        /*0160*/ 	.word	0x00000020
        /*0164*/ 	.short	0x0100
        /*0166*/ 	.byte	0x08
	.zero		1


	//   ....[4]....
        /*0168*/ 	.word	0x00000630
        /*016c*/ 	.word	0x000000ff
        /*0170*/ 	.word	0x00000010
        /*0174*/ 	.short	0x0100
        /*0176*/ 	.byte	0x08
	.zero		1


	//   ....[5]....
        /*0178*/ 	.word	0x00000640
        /*017c*/ 	.word	0x000000ff
        /*0180*/ 	.word	0x00000028
        /*0184*/ 	.short	0x0100
        /*0186*/ 	.byte	0x08
	.zero		1


	//   ....[6]....
        /*0188*/ 	.word	0x00000760
        /*018c*/ 	.word	0x000000ff
        /*0190*/ 	.word	0x00000030
        /*0194*/ 	.short	0x0100
        /*0196*/ 	.byte	0x09
	.zero		1


	//   ....[7]....
        /*0198*/ 	.word	0x00000770
        /*019c*/ 	.word	0x000000ff
        /*01a0*/ 	.word	0x00000050
        /*01a4*/ 	.short	0x0100
        /*01a6*/ 	.byte	0x09
	.zero		1


	//   ....[8]....
        /*01a8*/ 	.word	0x00000780
        /*01ac*/ 	.word	0x000000ff
        /*01b0*/ 	.word	0x00000038
        /*01b4*/ 	.short	0x0100
        /*01b6*/ 	.byte	0x09
	.zero		1


	//   ....[9]....
        /*01b8*/ 	.word	0x00000790
        /*01bc*/ 	.word	0x000000ff
        /*01c0*/ 	.word	0x00000058
        /*01c4*/ 	.short	0x0100
        /*01c6*/ 	.byte	0x09
	.zero		1


	//   ....[10]....
        /*01c8*/ 	.word	0x000007a0
        /*01cc*/ 	.word	0x000000ff
        /*01d0*/ 	.word	0x00000040
        /*01d4*/ 	.short	0x0100
        /*01d6*/ 	.byte	0x09
	.zero		1


	//   ....[11]....
        /*01d8*/ 	.word	0x000007b0
        /*01dc*/ 	.word	0x000000ff
        /*01e0*/ 	.word	0x00000060
        /*01e4*/ 	.short	0x0100
        /*01e6*/ 	.byte	0x09
	.zero		1


	//   ....[12]....
        /*01e8*/ 	.word	0x000007c0
        /*01ec*/ 	.word	0x000000ff
        /*01f0*/ 	.word	0x00000048
        /*01f4*/ 	.short	0x0100
        /*01f6*/ 	.byte	0x09
	.zero		1


	//   ....[13]....
        /*01f8*/ 	.word	0x000007d0
        /*01fc*/ 	.word	0x000000ff
        /*0200*/ 	.word	0x00000068
        /*0204*/ 	.short	0x0100
        /*0206*/ 	.byte	0x09
	.zero		1


	//   ....[14]....
        /*0208*/ 	.word	0x000008b0
        /*020c*/ 	.word	0x000000ff
        /*0210*/ 	.word	0x00000070
        /*0214*/ 	.short	0x0100
        /*0216*/ 	.byte	0x08
	.zero		1


	//   ....[15]....
        /*0218*/ 	.word	0x000008c0
        /*021c*/ 	.word	0x000000ff
        /*0220*/ 	.word	0x00000078
        /*0224*/ 	.short	0x0100
        /*0226*/ 	.byte	0x08
	.zero		1


	//   ....[16]....
        /*0228*/ 	.word	0x000009f0
        /*022c*/ 	.word	0x000000ff
        /*0230*/ 	.word	0x00000080
        /*0234*/ 	.short	0x0100
        /*0236*/ 	.byte	0x08
	.zero		1


	//   ....[17]....
        /*0238*/ 	.word	0x00000a00
        /*023c*/ 	.word	0x000000ff
        /*0240*/ 	.word	0x00000090
        /*0244*/ 	.short	0x0100
        /*0246*/ 	.byte	0x08
	.zero		1


	//   ....[18]....
        /*0248*/ 	.word	0x00000a10
        /*024c*/ 	.word	0x000000ff
        /*0250*/ 	.word	0x00000088
        /*0254*/ 	.short	0x0100
        /*0256*/ 	.byte	0x08
	.zero		1


	//   ....[19]....
        /*0258*/ 	.word	0x00000a20
        /*025c*/ 	.word	0x000000ff
        /*0260*/ 	.word	0x00000098
        /*0264*/ 	.short	0x0100
        /*0266*/ 	.byte	0x08
	.zero		1


	//   ....[20]....
        /*0268*/ 	.word	0x00000b40
        /*026c*/ 	.word	0x000000ff
        /*0270*/ 	.word	0x000000a0
        /*0274*/ 	.short	0x0100
        /*0276*/ 	.byte	0x09
	.zero		1


	//   ....[21]....
        /*0278*/ 	.word	0x00000b50
        /*027c*/ 	.word	0x000000ff
        /*0280*/ 	.word	0x000000c0
        /*0284*/ 	.short	0x0100
        /*0286*/ 	.byte	0x09
	.zero		1


	//   ....[22]....
        /*0288*/ 	.word	0x00000b60
        /*028c*/ 	.word	0x000000ff
        /*0290*/ 	.word	0x000000a8
        /*0294*/ 	.short	0x0100
        /*0296*/ 	.byte	0x09
	.zero		1


	//   ....[23]....
        /*0298*/ 	.word	0x00000b70
        /*029c*/ 	.word	0x000000ff
        /*02a0*/ 	.word	0x000000c8
        /*02a4*/ 	.short	0x0100
        /*02a6*/ 	.byte	0x09
	.zero		1


	//   ....[24]....
        /*02a8*/ 	.word	0x00000b80
        /*02ac*/ 	.word	0x000000ff
        /*02b0*/ 	.word	0x000000b0
        /*02b4*/ 	.short	0x0100
        /*02b6*/ 	.byte	0x09
	.zero		1


	//   ....[25]....
        /*02b8*/ 	.word	0x00000b90
        /*02bc*/ 	.word	0x000000ff
        /*02c0*/ 	.word	0x000000d0
        /*02c4*/ 	.short	0x0100
        /*02c6*/ 	.byte	0x09
	.zero		1


	//   ....[26]....
        /*02c8*/ 	.word	0x00000ba0
        /*02cc*/ 	.word	0x000000ff
        /*02d0*/ 	.word	0x000000b8
        /*02d4*/ 	.short	0x0100
        /*02d6*/ 	.byte	0x09
	.zero		1


	//   ....[27]....
        /*02d8*/ 	.word	0x00000bb0
        /*02dc*/ 	.word	0x000000ff
        /*02e0*/ 	.word	0x000000d8
        /*02e4*/ 	.short	0x0100
        /*02e6*/ 	.byte	0x09
	.zero		1


	//   ....[28]....
        /*02e8*/ 	.word	0x00000ca0
        /*02ec*/ 	.word	0x000000ff
        /*02f0*/ 	.word	0x000000e0
        /*02f4*/ 	.short	0x0100
        /*02f6*/ 	.byte	0x08
	.zero		1


	//   ....[29]....
        /*02f8*/ 	.word	0x00000cb0
        /*02fc*/ 	.word	0x000000ff
        /*0300*/ 	.word	0x000000f0
        /*0304*/ 	.short	0x0100
        /*0306*/ 	.byte	0x08
	.zero		1


	//   ....[30]....
        /*0308*/ 	.word	0x00000cc0
        /*030c*/ 	.word	0x000000ff
        /*0310*/ 	.word	0x000000e8
        /*0314*/ 	.short	0x0100
        /*0316*/ 	.byte	0x08
	.zero		1


	//   ....[31]....
        /*0318*/ 	.word	0x00000cd0
        /*031c*/ 	.word	0x000000ff
        /*0320*/ 	.word	0x000000f8
        /*0324*/ 	.short	0x0100
        /*0326*/ 	.byte	0x08
	.zero		1


	//   ....[32]....
        /*0328*/ 	.word	0x00000dc0
        /*032c*/ 	.word	0x000000ff
        /*0330*/ 	.word	0x00000100
        /*0334*/ 	.short	0x0100
        /*0336*/ 	.byte	0x07
	.zero		1


	//   ....[33]....
        /*0338*/ 	.word	0x000017d0
        /*033c*/ 	.word	0x00000003
        /*0340*/ 	.word	0x000000f0
        /*0344*/ 	.short	0x010a
        /*0346*/ 	.byte	0xff
	.zero		1


	//   ....[34]....
        /*0348*/ 	.word	0x00001800
        /*034c*/ 	.word	0x00000003
        /*0350*/ 	.word	0x000000e0
        /*0354*/ 	.short	0x0101
        /*0356*/ 	.byte	0xff
	.zero		1


	//   ....[35]....
        /*0358*/ 	.word	0x00001900
        /*035c*/ 	.word	0x000000ff
        /*0360*/ 	.word	0x00000018
        /*0364*/ 	.short	0x010a
        /*0366*/ 	.byte	0x08
	.zero		1


	//   ....[36]....
        /*0368*/ 	.word	0x000019c0
        /*036c*/ 	.word	0x000000ff
        /*0370*/ 	.word	0x00000018
        /*0374*/ 	.short	0x010a
        /*0376*/ 	.byte	0x21
	.zero		1


	//   ....[37]....
        /*0378*/ 	.word	0x00001b80
        /*037c*/ 	.word	0x000000ff
        /*0380*/ 	.word	0x00000018
        /*0384*/ 	.short	0x010a
        /*0386*/ 	.byte	0x08
	.zero		1


	//   ....[38]....
        /*0388*/ 	.word	0x00001c60
        /*038c*/ 	.word	0x000000ff
        /*0390*/ 	.word	0x00000078
        /*0394*/ 	.short	0x0101
        /*0396*/ 	.byte	0x06
	.zero		1


	//   ....[39]....
        /*0398*/ 	.word	0x00001c80
        /*039c*/ 	.word	0x000000ff
        /*03a0*/ 	.word	0x00000018
        /*03a4*/ 	.short	0x010a
        /*03a6*/ 	.byte	0x08
	.zero		1


	//   ....[40]....
        /*03a8*/ 	.word	0x00001d00
        /*03ac*/ 	.word	0x000000ff
        /*03b0*/ 	.word	0x00000018
        /*03b4*/ 	.short	0x010a
        /*03b6*/ 	.byte	0x11
	.zero		1


	//   ....[41]....
        /*03b8*/ 	.word	0x00001e90
        /*03bc*/ 	.word	0x000000ff
        /*03c0*/ 	.word	0x00000018
        /*03c4*/ 	.short	0x010a
        /*03c6*/ 	.byte	0x08
	.zero		1


	//   ....[42]....
        /*03c8*/ 	.word	0x00001fd0
        /*03cc*/ 	.word	0x00000002
        /*03d0*/ 	.word	0x00000080
        /*03d4*/ 	.short	0x010a
        /*03d6*/ 	.byte	0xff
	.zero		1


	//   ....[43]....
        /*03d8*/ 	.word	0x00002090
        /*03dc*/ 	.word	0x00000002
        /*03e0*/ 	.word	0x00000000
        /*03e4*/ 	.short	0x0101
        /*03e6*/ 	.byte	0xff
	.zero		1


	//   ....[44]....
        /*03e8*/ 	.word	0x000025f0
        /*03ec*/ 	.word	0x000000ff
        /*03f0*/ 	.word	0x00000000
        /*03f4*/ 	.short	0x010a
        /*03f6*/ 	.byte	0x04
	.zero		1


	//   ....[45]....
        /*03f8*/ 	.word	0x00002680
        /*03fc*/ 	.word	0x000000ff
        /*0400*/ 	.word	0x00000000
        /*0404*/ 	.short	0x010a
        /*0406*/ 	.byte	0x04
	.zero		1


	//   ....[46]....
        /*0408*/ 	.word	0x00002720
        /*040c*/ 	.word	0x00000000
        /*0410*/ 	.word	0x00000000
        /*0414*/ 	.short	0x010a
        /*0416*/ 	.byte	0xff
	.zero		1


	//   ....[47]....
        /*0418*/ 	.word	0x00002850
        /*041c*/ 	.word	0x00000000
        /*0420*/ 	.word	0x000000e0
        /*0424*/ 	.short	0x010a
        /*0426*/ 	.byte	0xff
	.zero		1


	//   ....[48]....
        /*0428*/ 	.word	0x000028c0
        /*042c*/ 	.word	0x00000004
        /*0430*/ 	.word	0x00000000
        /*0434*/ 	.short	0x0101
        /*0436*/ 	.byte	0xff
	.zero		1


	//   ....[49]....
        /*0438*/ 	.word	0x000028e0
        /*043c*/ 	.word	0x000000ff
        /*0440*/ 	.word	0x00000090
        /*0444*/ 	.short	0x010a
        /*0446*/ 	.byte	0x05
	.zero		1


	//   ....[50]....
        /*0448*/ 	.word	0x00002a00
        /*044c*/ 	.word	0x00000000
        /*0450*/ 	.word	0x00000080
        /*0454*/ 	.short	0x010a
        /*0456*/ 	.byte	0xff
	.zero		1


	//   ....[51]....
        /*0458*/ 	.word	0x00002b00
        /*045c*/ 	.word	0x00000000
        /*0460*/ 	.word	0x00000000
        /*0464*/ 	.short	0x0101
        /*0466*/ 	.byte	0xff
	.zero		1


	//   ....[52]....
        /*0468*/ 	.word	0x00002b90
        /*046c*/ 	.word	0x000000ff
        /*0470*/ 	.word	0x00000090
        /*0474*/ 	.short	0x0106
        /*0476*/ 	.byte	0x05
	.zero		1


	//   ....[53]....
        /*0478*/ 	.word	0x00002bb0
        /*047c*/ 	.word	0x000000ff
        /*0480*/ 	.word	0x00000090
        /*0484*/ 	.short	0x010a
        /*0486*/ 	.byte	0x05
	.zero		1


	//   ....[54]....
        /*0488*/ 	.word	0x00002c40
        /*048c*/ 	.word	0x000000ff
        /*0490*/ 	.word	0x00000090
        /*0494*/ 	.short	0x0106
        /*0496*/ 	.byte	0x04
	.zero		1


	//   ....[55]....
        /*0498*/ 	.word	0x00002c80
        /*049c*/ 	.word	0x00000000
        /*04a0*/ 	.word	0x00000090
        /*04a4*/ 	.short	0x010a
        /*04a6*/ 	.byte	0xff
	.zero		1


	//   ....[56]....
        /*04a8*/ 	.word	0x00002ec0
        /*04ac*/ 	.word	0x000000ff
        /*04b0*/ 	.word	0x00000008
        /*04b4*/ 	.short	0x010a
        /*04b6*/ 	.byte	0x06
	.zero		1


	//   ....[57]....
        /*04b8*/ 	.word	0x00002ee0
        /*04bc*/ 	.word	0x000000ff
        /*04c0*/ 	.word	0x00000008
        /*04c4*/ 	.short	0x010a
        /*04c6*/ 	.byte	0x06
	.zero		1


	//   ....[58]....
        /*04c8*/ 	.word	0x00003070
        /*04cc*/ 	.word	0x000000ff
        /*04d0*/ 	.word	0x00000008
        /*04d4*/ 	.short	0x010a
        /*04d6*/ 	.byte	0x06
	.zero		1


	//   ....[59]....
        /*04d8*/ 	.word	0x00003090
        /*04dc*/ 	.word	0x000000ff
        /*04e0*/ 	.word	0x00000008
        /*04e4*/ 	.short	0x010a
        /*04e6*/ 	.byte	0x06
	.zero		1


	//   ....[60]....
        /*04e8*/ 	.word	0x00003150
        /*04ec*/ 	.word	0x000000ff
        /*04f0*/ 	.word	0x00000000
        /*04f4*/ 	.short	0x0101
        /*04f6*/ 	.byte	0x07
	.zero		1


	//   ....[61]....
        /*04f8*/ 	.word	0x00003450
        /*04fc*/ 	.word	0x00000000
        /*0500*/ 	.word	0x00000080
        /*0504*/ 	.short	0x010a
        /*0506*/ 	.byte	0xff
	.zero		1


	//   ....[62]....
        /*0508*/ 	.word	0x00003510
        /*050c*/ 	.word	0x00000000
        /*0510*/ 	.word	0x00000000
        /*0514*/ 	.short	0x0101
        /*0516*/ 	.byte	0xff
	.zero		1


	//   ....[63]....
        /*0518*/ 	.word	0x000035d0
        /*051c*/ 	.word	0x000000ff
        /*0520*/ 	.word	0x00000000
        /*0524*/ 	.short	0x010a
        /*0526*/ 	.byte	0x06
	.zero		1


	//   ....[64]....
        /*0528*/ 	.word	0x000035e0
        /*052c*/ 	.word	0x000000ff
        /*0530*/ 	.word	0x000000c0
        /*0534*/ 	.short	0x010a
        /*0536*/ 	.byte	0x0a
	.zero		1


	//   ....[65]....
        /*0538*/ 	.word	0x00003690
        /*053c*/ 	.word	0x000000ff
        /*0540*/ 	.word	0x00000000
        /*0544*/ 	.short	0x010a
        /*0546*/ 	.byte	0x09
	.zero		1


	//   ....[66]....
        /*0548*/ 	.word	0x000037d0
        /*054c*/ 	.word	0x000000ff
        /*0550*/ 	.word	0x00000000
        /*0554*/ 	.short	0x010a
        /*0556*/ 	.byte	0x06
	.zero		1


	//   ....[67]....
        /*0558*/ 	.word	0x00003a20
        /*055c*/ 	.word	0x000000ff
        /*0560*/ 	.word	0x00000000
        /*0564*/ 	.short	0x010a
        /*0566*/ 	.byte	0x07
	.zero		1


	//   ....[68]....
        /*0568*/ 	.word	0x00003ab0
        /*056c*/ 	.word	0x000000ff
        /*0570*/ 	.word	0x00000000
        /*0574*/ 	.short	0x010a
        /*0576*/ 	.byte	0x07
	.zero		1


	//   ....[69]....
        /*0578*/ 	.word	0x00003b40
        /*057c*/ 	.word	0x000000ff
        /*0580*/ 	.word	0x00000000
        /*0584*/ 	.short	0x010a
        /*0586*/ 	.byte	0x07
	.zero		1


	//   ....[70]....
        /*0588*/ 	.word	0x00003be0
        /*058c*/ 	.word	0x00000000
        /*0590*/ 	.word	0x00000000
        /*0594*/ 	.short	0x010a
        /*0596*/ 	.byte	0xff
	.zero		1


	//   ....[71]....
        /*0598*/ 	.word	0x00003c20
        /*059c*/ 	.word	0x00000000
        /*05a0*/ 	.word	0x00000000
        /*05a4*/ 	.short	0x010a
        /*05a6*/ 	.byte	0xff
	.zero		1


	//   ....[72]....
        /*05a8*/ 	.word	0x00003c90
        /*05ac*/ 	.word	0x000000ff
        /*05b0*/ 	.word	0x00000000
        /*05b4*/ 	.short	0x0101
        /*05b6*/ 	.byte	0x05
	.zero		1


	//   ....[73]....
        /*05b8*/ 	.word	0x00003cd0
        /*05bc*/ 	.word	0x000000ff
        /*05c0*/ 	.word	0x00000100
        /*05c4*/ 	.short	0x010a
        /*05c6*/ 	.byte	0x08
	.zero		1


	//   ....[74]....
        /*05c8*/ 	.word	0x00003d20
        /*05cc*/ 	.word	0x000000ff
        /*05d0*/ 	.word	0x00000000
        /*05d4*/ 	.short	0x0101
        /*05d6*/ 	.byte	0x05
	.zero		1


	//   ....[75]....
        /*05d8*/ 	.word	0x00004170
        /*05dc*/ 	.word	0x00000000
        /*05e0*/ 	.word	0x00000080
        /*05e4*/ 	.short	0x010a
        /*05e6*/ 	.byte	0xff
	.zero		1


	//   ....[76]....
        /*05e8*/ 	.word	0x00004230
        /*05ec*/ 	.word	0x00000000
        /*05f0*/ 	.word	0x00000000
        /*05f4*/ 	.short	0x0101
        /*05f6*/ 	.byte	0xff
	.zero		1


	//   ....[77]....
        /*05f8*/ 	.word	0x00004550
        /*05fc*/ 	.word	0x000000ff
        /*0600*/ 	.word	0x00000078
        /*0604*/ 	.short	0x010a
        /*0606*/ 	.byte	0x07
	.zero		1


	//   ....[78]....
        /*0608*/ 	.word	0x00004740
        /*060c*/ 	.word	0x000000ff
        /*0610*/ 	.word	0x00000050
        /*0614*/ 	.short	0x010a
        /*0616*/ 	.byte	0x07
	.zero		1


	//   ....[79]....
        /*0618*/ 	.word	0x00004930
        /*061c*/ 	.word	0x000000ff
        /*0620*/ 	.word	0x00000030
        /*0624*/ 	.short	0x010b
        /*0626*/ 	.byte	0x07
	.zero		1


	//   ....[80]....
        /*0628*/ 	.word	0x00004940
        /*062c*/ 	.word	0x000000ff
        /*0630*/ 	.word	0x00000000
        /*0634*/ 	.short	0x0101
        /*0636*/ 	.byte	0x0e
	.zero		1


	//   ....[81]....
        /*0638*/ 	.word	0x00004960
        /*063c*/ 	.word	0x000000ff
        /*0640*/ 	.word	0x00000058
        /*0644*/ 	.short	0x010a
        /*0646*/ 	.byte	0x07
	.zero		1


	//   ....[82]....
        /*0648*/ 	.word	0x00004b10
        /*064c*/ 	.word	0x000000ff
        /*0650*/ 	.word	0x00000038
        /*0654*/ 	.short	0x010b
        /*0656*/ 	.byte	0x07
	.zero		1


	//   ....[83]....
        /*0658*/ 	.word	0x00004b20
        /*065c*/ 	.word	0x000000ff
        /*0660*/ 	.word	0x00000000
        /*0664*/ 	.short	0x0101
        /*0666*/ 	.byte	0x0e
	.zero		1


	//   ....[84]....
        /*0668*/ 	.word	0x00004b30
        /*066c*/ 	.word	0x000000ff
        /*0670*/ 	.word	0x00000060
        /*0674*/ 	.short	0x010a
        /*0676*/ 	.byte	0x07
	.zero		1


	//   ....[85]....
        /*0678*/ 	.word	0x00004d60
        /*067c*/ 	.word	0x000000ff
        /*0680*/ 	.word	0x00000040
        /*0684*/ 	.short	0x010b
        /*0686*/ 	.byte	0x07
	.zero		1


	//   ....[86]....
        /*0688*/ 	.word	0x00004dd0
        /*068c*/ 	.word	0x000000ff
        /*0690*/ 	.word	0x00000000
        /*0694*/ 	.short	0x0101
        /*0696*/ 	.byte	0x0e
	.zero		1


	//   ....[87]....
        /*0698*/ 	.word	0x00004e10
        /*069c*/ 	.word	0x000000ff
        /*06a0*/ 	.word	0x00000068
        /*06a4*/ 	.short	0x010a
        /*06a6*/ 	.byte	0x07
	.zero		1


	//   ....[88]....
        /*06a8*/ 	.word	0x00005040
        /*06ac*/ 	.word	0x000000ff
        /*06b0*/ 	.word	0x00000048
        /*06b4*/ 	.short	0x010b
        /*06b6*/ 	.byte	0x07
	.zero		1


	//   ....[89]....
        /*06b8*/ 	.word	0x00005060
        /*06bc*/ 	.word	0x000000ff
        /*06c0*/ 	.word	0x00000000
        /*06c4*/ 	.short	0x0101
        /*06c6*/ 	.byte	0x0d
	.zero		1


	//   ....[90]....
        /*06c8*/ 	.word	0x00005090
        /*06cc*/ 	.word	0x000000ff
        /*06d0*/ 	.word	0x00000050
        /*06d4*/ 	.short	0x010a
        /*06d6*/ 	.byte	0x07
	.zero		1


	//   ....[91]....
        /*06d8*/ 	.word	0x000050b0
        /*06dc*/ 	.word	0x000000ff
        /*06e0*/ 	.word	0x00000058
        /*06e4*/ 	.short	0x010a
        /*06e6*/ 	.byte	0x07
	.zero		1


	//   ....[92]....
        /*06e8*/ 	.word	0x000050d0
        /*06ec*/ 	.word	0x000000ff
        /*06f0*/ 	.word	0x00000060
        /*06f4*/ 	.short	0x010a
        /*06f6*/ 	.byte	0x07
	.zero		1


	//   ....[93]....
        /*06f8*/ 	.word	0x00005110
        /*06fc*/ 	.word	0x00000000
        /*0700*/ 	.word	0x00000068
        /*0704*/ 	.short	0x010a
        /*0706*/ 	.byte	0xff
	.zero		1


	//   ....[94]....
        /*0708*/ 	.word	0x00005460
        /*070c*/ 	.word	0x00000000
        /*0710*/ 	.word	0x00000080
        /*0714*/ 	.short	0x010a
        /*0716*/ 	.byte	0xff
	.zero		1


	//   ....[95]....
        /*0718*/ 	.word	0x00005570
        /*071c*/ 	.word	0x00000000
        /*0720*/ 	.word	0x00000000
        /*0724*/ 	.short	0x0101
        /*0726*/ 	.byte	0xff
	.zero		1


	//   ....[96]....
        /*0728*/ 	.word	0x00005f90
        /*072c*/ 	.word	0x000000ff
        /*0730*/ 	.word	0x00000030
        /*0734*/ 	.short	0x010a
        /*0736*/ 	.byte	0x30
	.zero		1


	//   ....[97]....
        /*0738*/ 	.word	0x00005fd0
        /*073c*/ 	.word	0x0000004a
        /*0740*/ 	.word	0x000000a0
        /*0744*/ 	.short	0x010a
        /*0746*/ 	.byte	0xff
	.zero		1


	//   ....[98]....
        /*0748*/ 	.word	0x000060e0
        /*074c*/ 	.word	0x000000ff
        /*0750*/ 	.word	0x00000030
        /*0754*/ 	.short	0x010a
        /*0756*/ 	.byte	0x30
	.zero		1


	//   ....[99]....
        /*0758*/ 	.word	0x000061b0
        /*075c*/ 	.word	0x0000004a
        /*0760*/ 	.word	0x000000a0
        /*0764*/ 	.short	0x010a
        /*0766*/ 	.byte	0xff
	.zero		1


	//   ....[100]....
        /*0768*/ 	.word	0x00006960
        /*076c*/ 	.word	0x00000000
        /*0770*/ 	.word	0x00000000
        /*0774*/ 	.short	0x0101
        /*0776*/ 	.byte	0xff
	.zero		1


	//   ....[101]....
        /*0778*/ 	.word	0x00006970
        /*077c*/ 	.word	0x00000003
        /*0780*/ 	.word	0x00000030
        /*0784*/ 	.short	0x010a
        /*0786*/ 	.byte	0xff
	.zero		1


	//   ....[102]....
        /*0788*/ 	.word	0x00006a30
        /*078c*/ 	.word	0x00000003
        /*0790*/ 	.word	0x00000030
        /*0794*/ 	.short	0x010a
        /*0796*/ 	.byte	0xff
	.zero		1


	//   ....[103]....
        /*0798*/ 	.word	0x00007220
        /*079c*/ 	.word	0x00000052
        /*07a0*/ 	.word	0x00000000
        /*07a4*/ 	.short	0x0101
        /*07a6*/ 	.byte	0xff
	.zero		1


	//   ....[104]....
        /*07a8*/ 	.word	0x00007240
        /*07ac*/ 	.word	0x00000053
        /*07b0*/ 	.word	0x00000030
        /*07b4*/ 	.short	0x010a
        /*07b6*/ 	.byte	0xff
	.zero		1


	//   ....[105]....
        /*07b8*/ 	.word	0x000072f0
        /*07bc*/ 	.word	0x00000053
        /*07c0*/ 	.word	0x00000030
        /*07c4*/ 	.short	0x010a
        /*07c6*/ 	.byte	0xff
	.zero		1


	//   ....[106]....
        /*07c8*/ 	.word	0x00007ae0
        /*07cc*/ 	.word	0x00000052
        /*07d0*/ 	.word	0x00000000
        /*07d4*/ 	.short	0x0101
        /*07d6*/ 	.byte	0xff
	.zero		1


	//   ....[107]....
        /*07d8*/ 	.word	0x00007b00
        /*07dc*/ 	.word	0x00000058
        /*07e0*/ 	.word	0x00000030
        /*07e4*/ 	.short	0x010a
        /*07e6*/ 	.byte	0xff
	.zero		1


	//   ....[108]....
        /*07e8*/ 	.word	0x00007bb0
        /*07ec*/ 	.word	0x00000058
        /*07f0*/ 	.word	0x00000030
        /*07f4*/ 	.short	0x010a
        /*07f6*/ 	.byte	0xff
	.zero		1


	//   ....[109]....
        /*07f8*/ 	.word	0x00007e60
        /*07fc*/ 	.word	0x0000004a
        /*0800*/ 	.word	0x00000000
        /*0804*/ 	.short	0x0101
        /*0806*/ 	.byte	0xff
	.zero		1


	//   ....[110]....
        /*0808*/ 	.word	0x000083f0
        /*080c*/ 	.word	0x00000002
        /*0810*/ 	.word	0x00000000
        /*0814*/ 	.short	0x0101
        /*0816*/ 	.byte	0xff
	.zero		1


	//   ....[111]....
        /*0818*/ 	.word	0x00008660
        /*081c*/ 	.word	0x000000ff
        /*0820*/ 	.word	0x00000000
        /*0824*/ 	.short	0x0101
        /*0826*/ 	.byte	0x04
	.zero		1


	//   ....[112]....
        /*0828*/ 	.word	0x00008680
        /*082c*/ 	.word	0x00000003
        /*0830*/ 	.word	0x000000f0
        /*0834*/ 	.short	0x010a
        /*0836*/ 	.byte	0xff
	.zero		1


	//   ....[113]....
        /*0838*/ 	.word	0x000086e0
        /*083c*/ 	.word	0x00000002
        /*0840*/ 	.word	0x00000018
        /*0844*/ 	.short	0x010a
        /*0846*/ 	.byte	0xff
	.zero		1


	//   ....[114]....
        /*0848*/ 	.word	0x00008740
        /*084c*/ 	.word	0x00000002
        /*0850*/ 	.word	0x00000018
        /*0854*/ 	.short	0x010a
        /*0856*/ 	.byte	0xff
	.zero		1


	//   ....[115]....
        /*0858*/ 	.word	0x00008790
        /*085c*/ 	.word	0x00000002
        /*0860*/ 	.word	0x00000080
        /*0864*/ 	.short	0x010a
        /*0866*/ 	.byte	0xff
	.zero		1


	//   ....[116]....
        /*0868*/ 	.word	0x000087f0
        /*086c*/ 	.word	0x00000000
        /*0870*/ 	.word	0x00000000
        /*0874*/ 	.short	0x010a
        /*0876*/ 	.byte	0xff
	.zero		1


	//   ....[117]....
        /*0878*/ 	.word	0x00008850
        /*087c*/ 	.word	0x00000000
        /*0880*/ 	.word	0x00000000
        /*0884*/ 	.short	0x010a
        /*0886*/ 	.byte	0xff
	.zero		1


	//   ....[118]....
        /*0888*/ 	.word	0x000088a0
        /*088c*/ 	.word	0x00000000
        /*0890*/ 	.word	0x000000e0
        /*0894*/ 	.short	0x010a
        /*0896*/ 	.byte	0xff
	.zero		1


	//   ....[119]....
        /*0898*/ 	.word	0x00008900
        /*089c*/ 	.word	0x00000000
        /*08a0*/ 	.word	0x00000090
        /*08a4*/ 	.short	0x010a
        /*08a6*/ 	.byte	0xff
	.zero		1


	//   ....[120]....
        /*08a8*/ 	.word	0x00008950
        /*08ac*/ 	.word	0x00000000
        /*08b0*/ 	.word	0x00000080
        /*08b4*/ 	.short	0x010a
        /*08b6*/ 	.byte	0xff
	.zero		1


	//   ....[121]....
        /*08b8*/ 	.word	0x000089b0
        /*08bc*/ 	.word	0x00000000
        /*08c0*/ 	.word	0x00000090
        /*08c4*/ 	.short	0x010a
        /*08c6*/ 	.byte	0xff
	.zero		1


	//   ....[122]....
        /*08c8*/ 	.word	0x00008a10
        /*08cc*/ 	.word	0x00000004
        /*08d0*/ 	.word	0x00000008
        /*08d4*/ 	.short	0x010a
        /*08d6*/ 	.byte	0xff
	.zero		1


	//   ....[123]....
        /*08d8*/ 	.word	0x00008af0
        /*08dc*/ 	.word	0x00000002
        /*08e0*/ 	.word	0x00000008
        /*08e4*/ 	.short	0x010a
        /*08e6*/ 	.byte	0xff
	.zero		1


	//   ....[124]....
        /*08e8*/ 	.word	0x00008b40
        /*08ec*/ 	.word	0x00000000
        /*08f0*/ 	.word	0x00000080
        /*08f4*/ 	.short	0x010a
        /*08f6*/ 	.byte	0xff
	.zero		1


	//   ....[125]....
        /*08f8*/ 	.word	0x00008ba0
        /*08fc*/ 	.word	0x00000000
        /*0900*/ 	.word	0x000000c0
        /*0904*/ 	.short	0x010a
        /*0906*/ 	.byte	0xff
	.zero		1


	//   ....[126]....
        /*0908*/ 	.word	0x00008c00
        /*090c*/ 	.word	0x00000000
        /*0910*/ 	.word	0x00000000
        /*0914*/ 	.short	0x010a
        /*0916*/ 	.byte	0xff
	.zero		1


	//   ....[127]....
        /*0918*/ 	.word	0x00008c60
        /*091c*/ 	.word	0x00000000
        /*0920*/ 	.word	0x00000000
        /*0924*/ 	.short	0x010a
        /*0926*/ 	.byte	0xff
	.zero		1


	//   ....[128]....
        /*0928*/ 	.word	0x00008cc0
        /*092c*/ 	.word	0x00000000
        /*0930*/ 	.word	0x00000000
        /*0934*/ 	.short	0x010a
        /*0936*/ 	.byte	0xff
	.zero		1


	//   ....[129]....
        /*0938*/ 	.word	0x00008d20
        /*093c*/ 	.word	0x00000000
        /*0940*/ 	.word	0x00000000
        /*0944*/ 	.short	0x010a
        /*0946*/ 	.byte	0xff
	.zero		1


	//   ....[130]....
        /*0948*/ 	.word	0x00008d80
        /*094c*/ 	.word	0x00000000
        /*0950*/ 	.word	0x00000100
        /*0954*/ 	.short	0x010a
        /*0956*/ 	.byte	0xff
	.zero		1


	//   ....[131]....
        /*0958*/ 	.word	0x00008dd0
        /*095c*/ 	.word	0x00000000
        /*0960*/ 	.word	0x00000080
        /*0964*/ 	.short	0x010a
        /*0966*/ 	.byte	0xff
	.zero		1


	//   ....[132]....
        /*0968*/ 	.word	0x00008e30
        /*096c*/ 	.word	0x00000000
        /*0970*/ 	.word	0x00000078
        /*0974*/ 	.short	0x010a
        /*0976*/ 	.byte	0xff
	.zero		1


	//   ....[133]....
        /*0978*/ 	.word	0x00008e90
        /*097c*/ 	.word	0x00000003
        /*0980*/ 	.word	0x00000050
        /*0984*/ 	.short	0x010a
        /*0986*/ 	.byte	0xff
	.zero		1


	//   ....[134]....
        /*0988*/ 	.word	0x00008ef0
        /*098c*/ 	.word	0x00000003
        /*0990*/ 	.word	0x00000058
        /*0994*/ 	.short	0x010a
        /*0996*/ 	.byte	0xff
	.zero		1


	//   ....[135]....
        /*0998*/ 	.word	0x00008f50
        /*099c*/ 	.word	0x00000003
        /*09a0*/ 	.word	0x00000060
        /*09a4*/ 	.short	0x010a
        /*09a6*/ 	.byte	0xff
	.zero		1


	//   ....[136]....
        /*09a8*/ 	.word	0x00008fb0
        /*09ac*/ 	.word	0x00000003
        /*09b0*/ 	.word	0x00000068
        /*09b4*/ 	.short	0x010a
        /*09b6*/ 	.byte	0xff
	.zero		1


	//   ....[137]....
        /*09b8*/ 	.word	0x00009010
        /*09bc*/ 	.word	0x00000000
        /*09c0*/ 	.word	0x00000050
        /*09c4*/ 	.short	0x010a
        /*09c6*/ 	.byte	0xff
	.zero		1


	//   ....[138]....
        /*09c8*/ 	.word	0x00009070
        /*09cc*/ 	.word	0x00000000
        /*09d0*/ 	.word	0x00000058
        /*09d4*/ 	.short	0x010a
        /*09d6*/ 	.byte	0xff
	.zero		1


	//   ....[139]....
        /*09d8*/ 	.word	0x000090d0
        /*09dc*/ 	.word	0x00000000
        /*09e0*/ 	.word	0x00000060
        /*09e4*/ 	.short	0x010a
        /*09e6*/ 	.byte	0xff
	.zero		1


	//   ....[140]....
        /*09e8*/ 	.word	0x00009120
        /*09ec*/ 	.word	0x00000000
        /*09f0*/ 	.word	0x00000080
        /*09f4*/ 	.short	0x010a
        /*09f6*/ 	.byte	0xff
	.zero		1


	//   ....[141]....
        /*09f8*/ 	.word	0x00009180
        /*09fc*/ 	.word	0x00000000
        /*0a00*/ 	.word	0x00000030
        /*0a04*/ 	.short	0x010a
        /*0a06*/ 	.byte	0xff
	.zero		1


	//   ....[142]....
        /*0a08*/ 	.word	0x000091d0
        /*0a0c*/ 	.word	0x0000004a
        /*0a10*/ 	.word	0x000000a0
        /*0a14*/ 	.short	0x010a
        /*0a16*/ 	.byte	0xff
	.zero		1


	//   ....[143]....
        /*0a18*/ 	.word	0x00009220
        /*0a1c*/ 	.word	0x00000003
        /*0a20*/ 	.word	0x00000030
        /*0a24*/ 	.short	0x010a
        /*0a26*/ 	.byte	0xff
	.zero		1


	//   ....[144]....
        /*0a28*/ 	.word	0x00009270
        /*0a2c*/ 	.word	0x00000053
        /*0a30*/ 	.word	0x00000030
        /*0a34*/ 	.short	0x010a
        /*0a36*/ 	.byte	0xff
	.zero		1


	//   ....[145]....
        /*0a38*/ 	.word	0x000092c0
        /*0a3c*/ 	.word	0x00000058
        /*0a40*/ 	.word	0x00000030
        /*0a44*/ 	.short	0x010a
        /*0a46*/ 	.byte	0xff
	.zero		1


	//----- nvinfo : EIATTR_NUM_MBARRIERS
	.align		4
.L_47:
        /*0a48*/ 	.byte	0x03, 0x38
        /*0a4a*/ 	.short	0x0021


	//----- nvinfo : EIATTR_EXIT_INSTR_OFFSETS
	.align		4
        /*0a4c*/ 	.byte	0x04, 0x1c
        /*0a4e*/ 	.short	(.L_49 - .L_48)


	//   ....[0]....
.L_48:
        /*0a50*/ 	.word	0x00002750


	//   ....[1]....
        /*0a54*/ 	.word	0x00002c50


	//   ....[2]....
        /*0a58*/ 	.word	0x00002cb0


	//   ....[3]....
        /*0a5c*/ 	.word	0x00003f50


	//   ....[4]....
        /*0a60*/ 	.word	0x00005140


	//   ....[5]....
        /*0a64*/ 	.word	0x00005180


	//   ....[6]....
        /*0a68*/ 	.word	0x00008550


	//   ....[7]....
        /*0a6c*/ 	.word	0x000085d0


	//   ....[8]....
        /*0a70*/ 	.word	0x00008600


	//   ....[9]....
        /*0a74*/ 	.word	0x00008670


	//----- nvinfo : EIATTR_MAX_THREADS
	.align		4
.L_49:
        /*0a78*/ 	.byte	0x04, 0x05
        /*0a7a*/ 	.short	(.L_51 - .L_50)
.L_50:
        /*0a7c*/ 	.word	0x00000100
        /*0a80*/ 	.word	0x00000001
        /*0a84*/ 	.word	0x00000001


	//----- nvinfo : EIATTR_CRS_STACK_SIZE
	.align		4
.L_51:
        /*0a88*/ 	.byte	0x04, 0x1e
        /*0a8a*/ 	.short	(.L_53 - .L_52)
.L_52:
        /*0a8c*/ 	.word	0x00000000


	//----- nvinfo : EIATTR_CBANK_PARAM_SIZE
	.align		4
.L_53:
        /*0a90*/ 	.byte	0x03, 0x19
        /*0a92*/ 	.short	0x0800


	//----- nvinfo : EIATTR_PARAM_CBANK
	.align		4
        /*0a94*/ 	.byte	0x04, 0x0a
        /*0a96*/ 	.short	(.L_55 - .L_54)
	.align		4
.L_54:
        /*0a98*/ 	.word	index@(.nv.constant0._ZN7cutlass13device_kernelINS_4gemm6kernel13GemmUniversalIN4cute5tupleIJiiiiEEENS1_10collective13CollectiveMmaINS1_35MainloopSm100TmaUmmaWarpSpecializedILi3ELi2ELi4ENS5_IJNS4_1CILi2EEENSA_ILi1EEESC_EEEEENS5_IJNSA_ILi128EEESF_NSA_ILi32EEEEEENS_6half_tENS5_IJlSC_lEEESI_SJ_NS4_8TiledMMAINS4_8MMA_AtomIJNS4_26SM100_MMA_F16BF16_2x1SM_SSISI_SI_fLi128ELi128ELNS4_4UMMA5MajorE0ELSO_0ELNSN_7ScaleInE0ELSP_0EEEEEENS4_6LayoutINS5_IJSC_SC_SC_EEENS5_IJNSA_ILi0EEESU_SU_EEEEENS5_IJNS4_10UnderscoreESX_SX_EEEEENS4_18SM100_TMA_2SM_LOADENS4_14ComposedLayoutINS4_7SwizzleILi2ELi4ELi3EEENS4_18smem_ptr_flag_bitsILi16EEENSS_INS5_IJNSA_ILi8EEESG_EEENS5_IJSG_SC_EEEEEEEvNS4_8identityES10_S1A_vS1B_EENS_8epilogue10collective18CollectiveEpilogueINS1D_23Sm100TmaWarpSpecializedILi4ELi2ELi16ELb1ELb0EEEJNS5_IJNSA_ILi64EEESF_SG_EEENS5_IJNSS_IS1I_SC_EENSS_INS5_IJNSA_ILi16EEESB_EEENS5_IJSC_S1I_EEEEEEEESI_SJ_SI_SJ_NS1D_6fusion15FusionCallbacksIS1H_NS1Q_17LinearCombinationISI_fSI_fLNS_15FloatRoundStyleE2EEES1J_S1P_JEEENS4_5SM1004TMEM4LOAD26SM100_TMEM_LOAD_32dp32b16xENS4_13SM90_TMA_LOADENS11_INS12_ILi1ELi4ELi3EEES15_NSS_INS5_IJS16_S1L_EEENS5_IJS1L_SC_EEEEEEENS4_39AutoVectorizingCopyWithAssumedAlignmentILi128EEENS4_14SM90_TMA_STOREES25_S27_S27_EEEvvEEEEvNT_6ParamsE)
        /*0a9c*/ 	.short	0x0380
        /*0a9e*/ 	.short	0x0800


	//----- nvinfo : EIATTR_SW_WAR
	.align		4
.L_55:
        /*0aa0*/ 	.byte	0x04, 0x36
        /*0aa2*/ 	.short	(.L_57 - .L_56)
.L_56:
        /*0aa4*/ 	.word	0x00000008
.L_57:


//--------------------- .nv.callgraph             --------------------------
	.section	.nv.callgraph,"",@"SHT_CUDA_CALLGRAPH"
	.align	4
	.sectionentsize	8
	.align		4
        /*0000*/ 	.word	0x00000000
	.align		4
        /*0004*/ 	.word	0xffffffff
	.align		4
        /*0008*/ 	.word	index@(_ZN7cutlass13device_kernelINS_4gemm6kernel13GemmUniversalIN4cute5tupleIJiiiiEEENS1_10collective13CollectiveMmaINS1_35MainloopSm100TmaUmmaWarpSpecializedILi3ELi2ELi4ENS5_IJNS4_1CILi2EEENSA_ILi1EEESC_EEEEENS5_IJNSA_ILi128EEESF_NSA_ILi32EEEEEENS_6half_tENS5_IJlSC_lEEESI_SJ_NS4_8TiledMMAINS4_8MMA_AtomIJNS4_26SM100_MMA_F16BF16_2x1SM_SSISI_SI_fLi128ELi128ELNS4_4UMMA5MajorE0ELSO_0ELNSN_7ScaleInE0ELSP_0EEEEEENS4_6LayoutINS5_IJSC_SC_SC_EEENS5_IJNSA_ILi0EEESU_SU_EEEEENS5_IJNS4_10UnderscoreESX_SX_EEEEENS4_18SM100_TMA_2SM_LOADENS4_14ComposedLayoutINS4_7SwizzleILi2ELi4ELi3EEENS4_18smem_ptr_flag_bitsILi16EEENSS_INS5_IJNSA_ILi8EEESG_EEENS5_IJSG_SC_EEEEEEEvNS4_8identityES10_S1A_vS1B_EENS_8epilogue10collective18CollectiveEpilogueINS1D_23Sm100TmaWarpSpecializedILi4ELi2ELi16ELb1ELb0EEEJNS5_IJNSA_ILi64EEESF_SG_EEENS5_IJNSS_IS1I_SC_EENSS_INS5_IJNSA_ILi16EEESB_EEENS5_IJSC_S1I_EEEEEEEESI_SJ_SI_SJ_NS1D_6fusion15FusionCallbacksIS1H_NS1Q_17LinearCombinationISI_fSI_fLNS_15FloatRoundStyleE2EEES1J_S1P_JEEENS4_5SM1004TMEM4LOAD26SM100_TMEM_LOAD_32dp32b16xENS4_13SM90_TMA_LOADENS11_INS12_ILi1ELi4ELi3EEES15_NSS_INS5_IJS16_S1L_EEENS5_IJS1L_SC_EEEEEEENS4_39AutoVectorizingCopyWithAssumedAlignmentILi128EEENS4_14SM90_TMA_STOREES25_S27_S27_EEEvvEEEEvNT_6ParamsE)
	.align		4
        /*000c*/ 	.word	index@(__assertfail)
	.align		4
        /*0010*/ 	.word	0x00000000
	.align		4
        /*0014*/ 	.word	0xfffffffe
	.align		4
        /*0018*/ 	.word	0x00000000
	.align		4
        /*001c*/ 	.word	0xfffffffd
	.align		4
        /*0020*/ 	.word	0x00000000
	.align		4
        /*0024*/ 	.word	0xfffffffc


//--------------------- .nv.constant4             --------------------------
	.section	.nv.constant4,"a",@progbits
	.align	8
	.align		8
.nv.constant4:
        /*0000*/ 	.dword	__assertfail
	.align		8
        /*0008*/ 	.dword	__unnamed_1
	.align		8
        /*0010*/ 	.dword	__unnamed_2
	.align		8
        /*0018*/ 	.dword	_ZN39_INTERNAL_be50dc69_4_k_cu_f36b1e9e_70444cuda3std3__45__cpo5beginE
	.align		8
        /*0020*/ 	.dword	_ZN39_INTERNAL_be50dc69_4_k_cu_f36b1e9e_70444cuda3std3__45__cpo3endE
	.align		8
        /*0028*/ 	.dword	_ZN39_INTERNAL_be50dc69_4_k_cu_f36b1e9e_70444cuda3std3__45__cpo6cbeginE
	.align		8
        /*0030*/ 	.dword	_ZN39_INTERNAL_be50dc69_4_k_cu_f36b1e9e_70444cuda3std3__45__cpo4cendE
	.align		8
        /*0038*/ 	.dword	_ZN39_INTERNAL_be50dc69_4_k_cu_f36b1e9e_70444cuda3std3__441_GLOBAL__N__be50dc69_4_k_cu_f36b1e9e_70446ignoreE
	.align		8
        /*0040*/ 	.dword	_ZN39_INTERNAL_be50dc69_4_k_cu_f36b1e9e_70444cuda3std3__419piecewise_constructE
	.align		8
        /*0048*/ 	.dword	_ZN39_INTERNAL_be50dc69_4_k_cu_f36b1e9e_70444cuda3std3__48in_placeE
	.align		8
        /*0050*/ 	.dword	_ZN39_INTERNAL_be50dc69_4_k_cu_f36b1e9e_70444cuda3std6ranges3__45__cpo4swapE
	.align		8
        /*0058*/ 	.dword	_ZN39_INTERNAL_be50dc69_4_k_cu_f36b1e9e_70444cuda3std6ranges3__45__cpo9iter_moveE
	.align		8
        /*0060*/ 	.dword	_ZN39_INTERNAL_be50dc69_4_k_cu_f36b1e9e_70444cute7productE
	.align		8
        /*0068*/ 	.dword	_ZN39_INTERNAL_be50dc69_4_k_cu_f36b1e9e_70444cute1_E
	.align		8
        /*0070*/ 	.dword	$str$25
	.align		8
        /*0078*/ 	.dword	$str$26
	.align		8
        /*0080*/ 	.dword	$str$27
	.align		8
        /*0088*/ 	.dword	$str$28


//--------------------- .text._ZN7cutlass13device_kernelINS_4gemm6kernel13GemmUniversalIN4cute5tupleIJiiiiEEENS1_10collective13CollectiveMmaINS1_35MainloopSm100TmaUmmaWarpSpecializedILi3ELi2ELi4ENS5_IJNS4_1CILi2EEENSA_ILi1EEESC_EEEEENS5_IJNSA_ILi128EEESF_NSA_ILi32EEEEEENS_6half_tENS5_IJlSC_lEEESI_SJ_NS4_8TiledMMAINS4_8MMA_AtomIJNS4_26SM100_MMA_F16BF16_2x1SM_SSISI_SI_fLi128ELi128ELNS4_4UMMA5MajorE0ELSO_0ELNSN_7ScaleInE0ELSP_0EEEEEENS4_6LayoutINS5_IJSC_SC_SC_EEENS5_IJNSA_ILi0EEESU_SU_EEEEENS5_IJNS4_10UnderscoreESX_SX_EEEEENS4_18SM100_TMA_2SM_LOADENS4_14ComposedLayoutINS4_7SwizzleILi2ELi4ELi3EEENS4_18smem_ptr_flag_bitsILi16EEENSS_INS5_IJNSA_ILi8EEESG_EEENS5_IJSG_SC_EEEEEEEvNS4_8identityES10_S1A_vS1B_EENS_8epilogue10collective18CollectiveEpilogueINS1D_23Sm100TmaWarpSpecializedILi4ELi2ELi16ELb1ELb0EEEJNS5_IJNSA_ILi64EEESF_SG_EEENS5_IJNSS_IS1I_SC_EENSS_INS5_IJNSA_ILi16EEESB_EEENS5_IJSC_S1I_EEEEEEEESI_SJ_SI_SJ_NS1D_6fusion15FusionCallbacksIS1H_NS1Q_17LinearCombinationISI_fSI_fLNS_15FloatRoundStyleE2EEES1J_S1P_JEEENS4_5SM1004TMEM4LOAD26SM100_TMEM_LOAD_32dp32b16xENS4_13SM90_TMA_LOADENS11_INS12_ILi1ELi4ELi3EEES15_NSS_INS5_IJS16_S1L_EEENS5_IJS1L_SC_EEEEEEENS4_39AutoVectorizingCopyWithAssumedAlignmentILi128EEENS4_14SM90_TMA_STOREES25_S27_S27_EEEvvEEEEvNT_6ParamsE --------------------------
	.section	.text._ZN7cutlass13device_kernelINS_4gemm6kernel13GemmUniversalIN4cute5tupleIJiiiiEEENS1_10collective13CollectiveMmaINS1_35MainloopSm100TmaUmmaWarpSpecializedILi3ELi2ELi4ENS5_IJNS4_1CILi2EEENSA_ILi1EEESC_EEEEENS5_IJNSA_ILi128EEESF_NSA_ILi32EEEEEENS_6half_tENS5_IJlSC_lEEESI_SJ_NS4_8TiledMMAINS4_8MMA_AtomIJNS4_26SM100_MMA_F16BF16_2x1SM_SSISI_SI_fLi128ELi128ELNS4_4UMMA5MajorE0ELSO_0ELNSN_7ScaleInE0ELSP_0EEEEEENS4_6LayoutINS5_IJSC_SC_SC_EEENS5_IJNSA_ILi0EEESU_SU_EEEEENS5_IJNS4_10UnderscoreESX_SX_EEEEENS4_18SM100_TMA_2SM_LOADENS4_14ComposedLayoutINS4_7SwizzleILi2ELi4ELi3EEENS4_18smem_ptr_flag_bitsILi16EEENSS_INS5_IJNSA_ILi8EEESG_EEENS5_IJSG_SC_EEEEEEEvNS4_8identityES10_S1A_vS1B_EENS_8epilogue10collective18CollectiveEpilogueINS1D_23Sm100TmaWarpSpecializedILi4ELi2ELi16ELb1ELb0EEEJNS5_IJNSA_ILi64EEESF_SG_EEENS5_IJNSS_IS1I_SC_EENSS_INS5_IJNSA_ILi16EEESB_EEENS5_IJSC_S1I_EEEEEEEESI_SJ_SI_SJ_NS1D_6fusion15FusionCallbacksIS1H_NS1Q_17LinearCombinationISI_fSI_fLNS_15FloatRoundStyleE2EEES1J_S1P_JEEENS4_5SM1004TMEM4LOAD26SM100_TMEM_LOAD_32dp32b16xENS4_13SM90_TMA_LOADENS11_INS12_ILi1ELi4ELi3EEES15_NSS_INS5_IJS16_S1L_EEENS5_IJS1L_SC_EEEEEEENS4_39AutoVectorizingCopyWithAssumedAlignmentILi128EEENS4_14SM90_TMA_STOREES25_S27_S27_EEEvvEEEEvNT_6ParamsE,"ax",@progbits
	.align	128
.text._ZN7cutlass13device_kernelINS_4gemm6kernel13GemmUniversalIN4cute5tupleIJiiiiEEENS1_10collective13CollectiveMmaINS1_35MainloopSm100TmaUmmaWarpSpecializedILi3ELi2ELi4ENS5_IJNS4_1CILi2EEENSA_ILi1EEESC_EEEEENS5_IJNSA_ILi128EEESF_NSA_ILi32EEEEEENS_6half_tENS5_IJlSC_lEEESI_SJ_NS4_8TiledMMAINS4_8MMA_AtomIJNS4_26SM100_MMA_F16BF16_2x1SM_SSISI_SI_fLi128ELi128ELNS4_4UMMA5MajorE0ELSO_0ELNSN_7ScaleInE0ELSP_0EEEEEENS4_6LayoutINS5_IJSC_SC_SC_EEENS5_IJNSA_ILi0EEESU_SU_EEEEENS5_IJNS4_10UnderscoreESX_SX_EEEEENS4_18SM100_TMA_2SM_LOADENS4_14ComposedLayoutINS4_7SwizzleILi2ELi4ELi3EEENS4_18smem_ptr_flag_bitsILi16EEENSS_INS5_IJNSA_ILi8EEESG_EEENS5_IJSG_SC_EEEEEEEvNS4_8identityES10_S1A_vS1B_EENS_8epilogue10collective18CollectiveEpilogueINS1D_23Sm100TmaWarpSpecializedILi4ELi2ELi16ELb1ELb0EEEJNS5_IJNSA_ILi64EEESF_SG_EEENS5_IJNSS_IS1I_SC_EENSS_INS5_IJNSA_ILi16EEESB_EEENS5_IJSC_S1I_EEEEEEEESI_SJ_SI_SJ_NS1D_6fusion15FusionCallbacksIS1H_NS1Q_17LinearCombinationISI_fSI_fLNS_15FloatRoundStyleE2EEES1J_S1P_JEEENS4_5SM1004TMEM4LOAD26SM100_TMEM_LOAD_32dp32b16xENS4_13SM90_TMA_LOADENS11_INS12_ILi1ELi4ELi3EEES15_NSS_INS5_IJS16_S1L_EEENS5_IJS1L_SC_EEEEEEENS4_39AutoVectorizingCopyWithAssumedAlignmentILi128EEENS4_14SM90_TMA_STOREES25_S27_S27_EEEvvEEEEvNT_6ParamsE:
        .type           _ZN7cutlass13device_kernelINS_4gemm6kernel13GemmUniversalIN4cute5tupleIJiiiiEEENS1_10collective13CollectiveMmaINS1_35MainloopSm100TmaUmmaWarpSpecializedILi3ELi2ELi4ENS5_IJNS4_1CILi2EEENSA_ILi1EEESC_EEEEENS5_IJNSA_ILi128EEESF_NSA_ILi32EEEEEENS_6half_tENS5_IJlSC_lEEESI_SJ_NS4_8TiledMMAINS4_8MMA_AtomIJNS4_26SM100_MMA_F16BF16_2x1SM_SSISI_SI_fLi128ELi128ELNS4_4UMMA5MajorE0ELSO_0ELNSN_7ScaleInE0ELSP_0EEEEEENS4_6LayoutINS5_IJSC_SC_SC_EEENS5_IJNSA_ILi0EEESU_SU_EEEEENS5_IJNS4_10UnderscoreESX_SX_EEEEENS4_18SM100_TMA_2SM_LOADENS4_14ComposedLayoutINS4_7SwizzleILi2ELi4ELi3EEENS4_18smem_ptr_flag_bitsILi16EEENSS_INS5_IJNSA_ILi8EEESG_EEENS5_IJSG_SC_EEEEEEEvNS4_8identityES10_S1A_vS1B_EENS_8epilogue10collective18CollectiveEpilogueINS1D_23Sm100TmaWarpSpecializedILi4ELi2ELi16ELb1ELb0EEEJNS5_IJNSA_ILi64EEESF_SG_EEENS5_IJNSS_IS1I_SC_EENSS_INS5_IJNSA_ILi16EEESB_EEENS5_IJSC_S1I_EEEEEEEESI_SJ_SI_SJ_NS1D_6fusion15FusionCallbacksIS1H_NS1Q_17LinearCombinationISI_fSI_fLNS_15FloatRoundStyleE2EEES1J_S1P_JEEENS4_5SM1004TMEM4LOAD26SM100_TMEM_LOAD_32dp32b16xENS4_13SM90_TMA_LOADENS11_INS12_ILi1ELi4ELi3EEES15_NSS_INS5_IJS16_S1L_EEENS5_IJS1L_SC_EEEEEEENS4_39AutoVectorizingCopyWithAssumedAlignmentILi128EEENS4_14SM90_TMA_STOREES25_S27_S27_EEEvvEEEEvNT_6ParamsE,@function
        .size           _ZN7cutlass13device_kernelINS_4gemm6kernel13GemmUniversalIN4cute5tupleIJiiiiEEENS1_10collective13CollectiveMmaINS1_35MainloopSm100TmaUmmaWarpSpecializedILi3ELi2ELi4ENS5_IJNS4_1CILi2EEENSA_ILi1EEESC_EEEEENS5_IJNSA_ILi128EEESF_NSA_ILi32EEEEEENS_6half_tENS5_IJlSC_lEEESI_SJ_NS4_8TiledMMAINS4_8MMA_AtomIJNS4_26SM100_MMA_F16BF16_2x1SM_SSISI_SI_fLi128ELi128ELNS4_4UMMA5MajorE0ELSO_0ELNSN_7ScaleInE0ELSP_0EEEEEENS4_6LayoutINS5_IJSC_SC_SC_EEENS5_IJNSA_ILi0EEESU_SU_EEEEENS5_IJNS4_10UnderscoreESX_SX_EEEEENS4_18SM100_TMA_2SM_LOADENS4_14ComposedLayoutINS4_7SwizzleILi2ELi4ELi3EEENS4_18smem_ptr_flag_bitsILi16EEENSS_INS5_IJNSA_ILi8EEESG_EEENS5_IJSG_SC_EEEEEEEvNS4_8identityES10_S1A_vS1B_EENS_8epilogue10collective18CollectiveEpilogueINS1D_23Sm100TmaWarpSpecializedILi4ELi2ELi16ELb1ELb0EEEJNS5_IJNSA_ILi64EEESF_SG_EEENS5_IJNSS_IS1I_SC_EENSS_INS5_IJNSA_ILi16EEESB_EEENS5_IJSC_S1I_EEEEEEEESI_SJ_SI_SJ_NS1D_6fusion15FusionCallbacksIS1H_NS1Q_17LinearCombinationISI_fSI_fLNS_15FloatRoundStyleE2EEES1J_S1P_JEEENS4_5SM1004TMEM4LOAD26SM100_TMEM_LOAD_32dp32b16xENS4_13SM90_TMA_LOADENS11_INS12_ILi1ELi4ELi3EEES15_NSS_INS5_IJS16_S1L_EEENS5_IJS1L_SC_EEEEEEENS4_39AutoVectorizingCopyWithAssumedAlignmentILi128EEENS4_14SM90_TMA_STOREES25_S27_S27_EEEvvEEEEvNT_6ParamsE,(.L_x_194 - _ZN7cutlass13device_kernelINS_4gemm6kernel13GemmUniversalIN4cute5tupleIJiiiiEEENS1_10collective13CollectiveMmaINS1_35MainloopSm100TmaUmmaWarpSpecializedILi3ELi2ELi4ENS5_IJNS4_1CILi2EEENSA_ILi1EEESC_EEEEENS5_IJNSA_ILi128EEESF_NSA_ILi32EEEEEENS_6half_tENS5_IJlSC_lEEESI_SJ_NS4_8TiledMMAINS4_8MMA_AtomIJNS4_26SM100_MMA_F16BF16_2x1SM_SSISI_SI_fLi128ELi128ELNS4_4UMMA5MajorE0ELSO_0ELNSN_7ScaleInE0ELSP_0EEEEEENS4_6LayoutINS5_IJSC_SC_SC_EEENS5_IJNSA_ILi0EEESU_SU_EEEEENS5_IJNS4_10UnderscoreESX_SX_EEEEENS4_18SM100_TMA_2SM_LOADENS4_14ComposedLayoutINS4_7SwizzleILi2ELi4ELi3EEENS4_18smem_ptr_flag_bitsILi16EEENSS_INS5_IJNSA_ILi8EEESG_EEENS5_IJSG_SC_EEEEEEEvNS4_8identityES10_S1A_vS1B_EENS_8epilogue10collective18CollectiveEpilogueINS1D_23Sm100TmaWarpSpecializedILi4ELi2ELi16ELb1ELb0EEEJNS5_IJNSA_ILi64EEESF_SG_EEENS5_IJNSS_IS1I_SC_EENSS_INS5_IJNSA_ILi16EEESB_EEENS5_IJSC_S1I_EEEEEEEESI_SJ_SI_SJ_NS1D_6fusion15FusionCallbacksIS1H_NS1Q_17LinearCombinationISI_fSI_fLNS_15FloatRoundStyleE2EEES1J_S1P_JEEENS4_5SM1004TMEM4LOAD26SM100_TMEM_LOAD_32dp32b16xENS4_13SM90_TMA_LOADENS11_INS12_ILi1ELi4ELi3EEES15_NSS_INS5_IJS16_S1L_EEENS5_IJS1L_SC_EEEEEEENS4_39AutoVectorizingCopyWithAssumedAlignmentILi128EEENS4_14SM90_TMA_STOREES25_S27_S27_EEEvvEEEEvNT_6ParamsE)
        .other          _ZN7cutlass13device_kernelINS_4gemm6kernel13GemmUniversalIN4cute5tupleIJiiiiEEENS1_10collective13CollectiveMmaINS1_35MainloopSm100TmaUmmaWarpSpecializedILi3ELi2ELi4ENS5_IJNS4_1CILi2EEENSA_ILi1EEESC_EEEEENS5_IJNSA_ILi128EEESF_NSA_ILi32EEEEEENS_6half_tENS5_IJlSC_lEEESI_SJ_NS4_8TiledMMAINS4_8MMA_AtomIJNS4_26SM100_MMA_F16BF16_2x1SM_SSISI_SI_fLi128ELi128ELNS4_4UMMA5MajorE0ELSO_0ELNSN_7ScaleInE0ELSP_0EEEEEENS4_6LayoutINS5_IJSC_SC_SC_EEENS5_IJNSA_ILi0EEESU_SU_EEEEENS5_IJNS4_10UnderscoreESX_SX_EEEEENS4_18SM100_TMA_2SM_LOADENS4_14ComposedLayoutINS4_7SwizzleILi2ELi4ELi3EEENS4_18smem_ptr_flag_bitsILi16EEENSS_INS5_IJNSA_ILi8EEESG_EEENS5_IJSG_SC_EEEEEEEvNS4_8identityES10_S1A_vS1B_EENS_8epilogue10collective18CollectiveEpilogueINS1D_23Sm100TmaWarpSpecializedILi4ELi2ELi16ELb1ELb0EEEJNS5_IJNSA_ILi64EEESF_SG_EEENS5_IJNSS_IS1I_SC_EENSS_INS5_IJNSA_ILi16EEESB_EEENS5_IJSC_S1I_EEEEEEEESI_SJ_SI_SJ_NS1D_6fusion15FusionCallbacksIS1H_NS1Q_17LinearCombinationISI_fSI_fLNS_15FloatRoundStyleE2EEES1J_S1P_JEEENS4_5SM1004TMEM4LOAD26SM100_TMEM_LOAD_32dp32b16xENS4_13SM90_TMA_LOADENS11_INS12_ILi1ELi4ELi3EEES15_NSS_INS5_IJS16_S1L_EEENS5_IJS1L_SC_EEEEEEENS4_39AutoVectorizingCopyWithAssumedAlignmentILi128EEENS4_14SM90_TMA_STOREES25_S27_S27_EEEvvEEEEvNT_6ParamsE,@"STO_CUDA_ENTRY STV_DEFAULT"
_ZN7cutlass13device_kernelINS_4gemm6kernel13GemmUniversalIN4cute5tupleIJiiiiEEENS1_10collective13CollectiveMmaINS1_35MainloopSm100TmaUmmaWarpSpecializedILi3ELi2ELi4ENS5_IJNS4_1CILi2EEENSA_ILi1EEESC_EEEEENS5_IJNSA_ILi128EEESF_NSA_ILi32EEEEEENS_6half_tENS5_IJlSC_lEEESI_SJ_NS4_8TiledMMAINS4_8MMA_AtomIJNS4_26SM100_MMA_F16BF16_2x1SM_SSISI_SI_fLi128ELi128ELNS4_4UMMA5MajorE0ELSO_0ELNSN_7ScaleInE0ELSP_0EEEEEENS4_6LayoutINS5_IJSC_SC_SC_EEENS5_IJNSA_ILi0EEESU_SU_EEEEENS5_IJNS4_10UnderscoreESX_SX_EEEEENS4_18SM100_TMA_2SM_LOADENS4_14ComposedLayoutINS4_7SwizzleILi2ELi4ELi3EEENS4_18smem_ptr_flag_bitsILi16EEENSS_INS5_IJNSA_ILi8EEESG_EEENS5_IJSG_SC_EEEEEEEvNS4_8identityES10_S1A_vS1B_EENS_8epilogue10collective18CollectiveEpilogueINS1D_23Sm100TmaWarpSpecializedILi4ELi2ELi16ELb1ELb0EEEJNS5_IJNSA_ILi64EEESF_SG_EEENS5_IJNSS_IS1I_SC_EENSS_INS5_IJNSA_ILi16EEESB_EEENS5_IJSC_S1I_EEEEEEEESI_SJ_SI_SJ_NS1D_6fusion15FusionCallbacksIS1H_NS1Q_17LinearCombinationISI_fSI_fLNS_15FloatRoundStyleE2EEES1J_S1P_JEEENS4_5SM1004TMEM4LOAD26SM100_TMEM_LOAD_32dp32b16xENS4_13SM90_TMA_LOADENS11_INS12_ILi1ELi4ELi3EEES15_NSS_INS5_IJS16_S1L_EEENS5_IJS1L_SC_EEEEEEENS4_39AutoVectorizingCopyWithAssumedAlignmentILi128EEENS4_14SM90_TMA_STOREES25_S27_S27_EEEvvEEEEvNT_6ParamsE:
[----:B------:R-:W1:Y:S01]  /*0000*/  LDC R1, c[0x0][0x37c] ;  /* 0x0000df00ff017b82 */ /* 0x000e620000000800 */
[----:B------:R-:W2:Y:S01]  /*0010*/  S2R R72, SR_TID.X ;  /* 0x0000000000487919 */ /* 0x000ea20000002100 */
[----:B------:R-:W3:Y:S06]  /*0020*/  LDCU.64 UR6, c[0x0][0x890] ;  /* 0x00011200ff0677ac */ /* 0x000eec0008000a00 */
[----:B------:R-:W4:Y:S01]  /*0030*/  S2UR UR37, SR_CgaCtaId ;  /* 0x00000000002579c3 */ /* 0x000f220000008800 */
[----:B------:R-:W-:Y:S02]  /*0040*/  PRMT R59, RZ, 0x7610, R59 ;  /* 0x00007610ff3b7816 */ /* 0x000fe4000000003b */
[----:B------:R-:W-:Y:S01]  /*0050*/  ELECT P1, URZ, PT ;  /* 0x0000000000ff782f */ /* 0x000fe20003820000 */
[----:B------:R-:W1:Y:S01]  /*0060*/  LDCU.64 UR46, c[0x0][0x358] ;  /* 0x00006b00ff2e77ac */ /* 0x000e620008000a00 */
[----:B---3--:R-:W-:-:S04]  /*0070*/  UISETP.NE.U32.AND UP0, UPT, UR6, URZ, UPT ;  /* 0x000000ff0600728c */ /* 0x008fc8000bf05070 */
[----:B------:R-:W-:Y:S02]  /*0080*/  UISETP.NE.AND.EX UP0, UPT, UR7, URZ, UPT, UP0 ;  /* 0x000000ff0700728c */ /* 0x000fe4000bf05300 */
[----:B----4-:R-:W-:Y:S02]  /*0090*/  ULOP3.LUT UR5, UR37, 0x1, URZ, 0xc0, !UPT ;  /* 0x0000000125057892 */ /* 0x010fe4000f8ec0ff */
[----:B------:R-:W-:Y:S01]  /*00a0*/  ULOP3.LUT UR4, UR37, 0x1, URZ, 0x3c, !UPT ;  /* 0x0000000125047892 */ /* 0x000fe2000f8e3cff */
[----:B--2---:R-:W-:-:S05]  /*00b0*/  SHF.R.U32.HI R66, RZ, 0x5, R72 ;  /* 0x00000005ff427819 */ /* 0x004fca0000011648 */
[----:B------:R-:W2:Y:S02]  /*00c0*/  SHFL.IDX PT, R0, R66, RZ, 0x1f ;  /* 0x00001fff42007589 */ /* 0x000ea400000e0000 */
[----:B--2---:R-:W-:Y:S01]  /*00d0*/  R2UR UR10, R0 ;  /* 0x00000000000a72ca */ /* 0x004fe200000e0000 */
[----:B-1----:R-:W-:-:S14]  /*00e0*/  BRA.U UP0, `(.L_x_0) ;  /* 0x00000001002c7547 */ /* 0x002fdc000b800000 */
[----:B------:R-:W1:Y:S02]  /*00f0*/  LDCU.64 UR8, c[0x0][0x888] ;  /* 0x00011100ff0877ac */ /* 0x000e640008000a00 */
[----:B-1----:R-:W-:-:S04]  /*0100*/  UISETP.NE.U32.AND UP0, UPT, UR8, URZ, UPT ;  /* 0x000000ff0800728c */ /* 0x002fc8000bf05070 */
[----:B------:R-:W-:-:S09]  /*0110*/  UISETP.NE.AND.EX UP0, UPT, UR9, URZ, UPT, UP0 ;  /* 0x000000ff0900728c */ /* 0x000fd2000bf05300 */
[----:B------:R-:W-:Y:S05]  /*0120*/  BRA.U !UP0, `(.L_x_1) ;  /* 0x0000000108107547 */ /* 0x000fea000b800000 */
[----:B------:R-:W1:Y:S02]  /*0130*/  LDC.64 R2, c[0x0][0x888] ;  /* 0x00022200ff027b82 */ /* 0x000e640000000a00 */
[----:B-1----:R1:W5:Y:S01]  /*0140*/  LDG.E R35, desc[UR46][R2.64] ;  /* 0x0000002e02237981 */ /* 0x002362000c1e1900 */
[----:B------:R-:W-:Y:S01]  /*0150*/  HFMA2 R59, -RZ, RZ, 0, 5.9604644775390625e-08 ;  /* 0x00000001ff3b7431 */ /* 0x000fe200000001ff */
[----:B------:R-:W-:Y:S05]  /*0160*/  BRA `(.L_x_0) ;  /* 0x00000000000c7947 */ /* 0x000fea0003800000 */
.L_x_1:
[----:B------:R-:W1:Y:S01]  /*0170*/  LDCU UR8, c[0x0][0x880] ;  /* 0x00011000ff0877ac */ /* 0x000e620008000800 */
[----:B------:R-:W-:Y:S01]  /*0180*/  HFMA2 R59, -RZ, RZ, 0, 5.9604644775390625e-08 ;  /* 0x00000001ff3b7431 */ /* 0x000fe200000001ff */
[----:B-1----:R-:W-:-:S07]  /*0190*/  MOV R35, UR8 ;  /* 0x0000000800237c02 */ /* 0x002fce0008000f00 */
.L_x_0:
[----:B------:R-:W2:Y:S02]  /*01a0*/  LDCU.64 UR8, c[0x0][0x8b0] ;  /* 0x00011600ff0877ac */ /* 0x000ea40008000a00 */
[----:B--2---:R-:W-:-:S04]  /*01b0*/  UISETP.NE.U32.AND UP0, UPT, UR8, URZ, UPT ;  /* 0x000000ff0800728c */ /* 0x004fc8000bf05070 */
[----:B------:R-:W-:-:S09]  /*01c0*/  UISETP.NE.AND.EX UP0, UPT, UR9, URZ, UPT, UP0 ;  /* 0x000000ff0900728c */ /* 0x000fd2000bf05300 */
[----:B------:R-:W-:Y:S05]  /*01d0*/  BRA.U UP0, `(.L_x_2) ;  /* 0x0000000100247547 */ /* 0x000fea000b800000 */
[----:B------:R-:W2:Y:S02]  /*01e0*/  LDCU.64 UR8, c[0x0][0x8a8] ;  /* 0x00011500ff0877ac */ /* 0x000ea40008000a00 */
[----:B--2---:R-:W-:-:S04]  /*01f0*/  UISETP.NE.U32.AND UP0, UPT, UR8, URZ, UPT ;  /* 0x000000ff0800728c */ /* 0x004fc8000bf05070 */
[----:B------:R-:W-:-:S09]  /*0200*/  UISETP.NE.AND.EX UP0, UPT, UR9, URZ, UPT, UP0 ;  /* 0x000000ff0900728c */ /* 0x000fd2000bf05300 */
[----:B------:R-:W-:Y:S05]  /*0210*/  BRA.U !UP0, `(.L_x_3) ;  /* 0x00000001080c7547 */ /* 0x000fea000b800000 */
[----:B------:R-:W2:Y:S02]  /*0220*/  LDC.64 R32, c[0x0][0x8a8] ;  /* 0x00022a00ff207b82 */ /* 0x000ea40000000a00 */
[----:B--2---:R2:W5:Y:S01]  /*0230*/  LDG.E R32, desc[UR46][R32.64] ;  /* 0x0000002e20207981 */ /* 0x004562000c1e1900 */
[----:B------:R-:W-:Y:S05]  /*0240*/  BRA `(.L_x_2) ;  /* 0x0000000000087947 */ /* 0x000fea0003800000 */
.L_x_3:
[----:B------:R-:W2:Y:S02]  /*0250*/  LDCU UR8, c[0x0][0x8a0] ;  /* 0x00011400ff0877ac */ /* 0x000ea40008000800 */
[----:B--2---:R-:W-:Y:S02]  /*0260*/  MOV R32, UR8 ;  /* 0x0000000800207c02 */ /* 0x004fe40008000f00 */
.L_x_2:
[----:B------:R-:W-:Y:S01]  /*0270*/  IMAD.U32 R0, RZ, RZ, UR10 ;  /* 0x0000000aff007e24 */ /* 0x000fe2000f8e00ff */
[----:B------:R-:W-:Y:S04]  /*0280*/  BSSY.RECONVERGENT B0, `(.L_x_4) ;  /* 0x000000c000007945 */ /* 0x000fe80003800200 */
[C---:B------:R-:W-:Y:S02]  /*0290*/  ISETP.NE.OR P2, PT, R0.reuse, 0x1, !P1 ;  /* 0x000000010000780c */ /* 0x040fe40004f45670 */
[----:B------:R-:W-:-:S11]  /*02a0*/  ISETP.NE.OR P0, PT, R0, 0x3, !P1 ;  /* 0x000000030000780c */ /* 0x000fd60004f05670 */
[----:B------:R-:W-:Y:S05]  /*02b0*/  @P2 BRA `(.L_x_5) ;  /* 0x0000000000202947 */ /* 0x000fea0003800000 */
[----:B------:R-:W3:Y:S02]  /*02c0*/  LDCU.64 UR8, c[0x0][0x348] ;  /* 0x00006900ff0877ac */ /* 0x000ee40008000a00 */
[----:B---3--:R-:W-:Y:S02]  /*02d0*/  UIADD3 UR12, UP1, UPT, UR8, 0x80, URZ ;  /* 0x00000080080c7890 */ /* 0x008fe4000ff3e0ff */
[----:B------:R-:W-:Y:S02]  /*02e0*/  UIADD3 UR8, UP0, UPT, UR8, 0x180, URZ ;  /* 0x0000018008087890 */ /* 0x000fe4000ff1e0ff */
[----:B------:R-:W-:Y:S02]  /*02f0*/  UIADD3.X UR13, UPT, UPT, URZ, UR9, URZ, UP1, !UPT ;  /* 0x00000009ff0d7290 */ /* 0x000fe40008ffe4ff */
[----:B------:R-:W-:-:S07]  /*0300*/  UIADD3.X UR9, UPT, UPT, URZ, UR9, URZ, UP0, !UPT ;  /* 0x00000009ff097290 */ /* 0x000fce00087fe4ff */
[----:B------:R3:W-:Y:S02]  /*0310*/  UTMACCTL.PF [UR12] ;  /* 0x000000000c0079b9 */ /* 0x0007e40008040000 */
[----:B------:R3:W-:Y:S02]  /*0320*/  UTMACCTL.PF [UR8] ;  /* 0x00000000080079b9 */ /* 0x0007e40008040000 */
[----:B---3--:R-:W-:Y:S01]  /*0330*/  NOP ;  /* 0x0000000000007918 */ /* 0x008fe20000000000 */
.L_x_5:
[----:B------:R-:W-:Y:S05]  /*0340*/  BSYNC.RECONVERGENT B0 ;  /* 0x0000000000007941 */ /* 0x000fea0003800200 */
.L_x_4:
[----:B------:R-:W-:Y:S04]  /*0350*/  BSSY.RECONVERGENT B0, `(.L_x_6) ;  /* 0x000000a000007945 */ /* 0x000fe80003800200 */
        /* <DEDUP_REMOVED lines=9> */
.L_x_7:
[----:B------:R-:W-:Y:S05]  /*03f0*/  BSYNC.RECONVERGENT B0 ;  /* 0x0000000000007941 */ /* 0x000fea0003800200 */
.L_x_6:
[----:B------:R-:W3:Y:S01]  /*0400*/  LDCU.64 UR8, c[0x0][0x888] ;  /* 0x00011100ff0877ac */ /* 0x000ee20008000a00 */
[----:B------:R-:W-:Y:S02]  /*0410*/  UISETP.EQ.U32.AND UP1, UPT, UR6, URZ, UPT ;  /* 0x000000ff0600728c */ /* 0x000fe4000bf22070 */
[----:B------:R-:W-:Y:S02]  /*0420*/  UPLOP3.LUT UP5, UPT, UPT, UPT, UPT, 0x80, 0x8 ;  /* 0x000000000008789c */ /* 0x000fe40003faf070 */
[----:B---3--:R-:W-:-:S04]  /*0430*/  UISETP.NE.U32.AND UP0, UPT, UR8, URZ, UPT ;  /* 0x000000ff0800728c */ /* 0x008fc8000bf05070 */
[----:B------:R-:W-:-:S04]  /*0440*/  UISETP.NE.AND.EX UP0, UPT, UR9, URZ, UPT, UP0 ;  /* 0x000000ff0900728c */ /* 0x000fc8000bf05300 */
[----:B------:R-:W-:-:S04]  /*0450*/  UISETP.EQ.OR.EX UP2, UPT, UR7, URZ, !UP0, UP1 ;  /* 0x000000ff0700728c */ /* 0x000fc8000c742710 */
[----:B------:R-:W-:-:S05]  /*0460*/  UP2UR UR50, UPR, URZ, 0x4 ;  /* 0x00000004ff327883 */ /* 0x000fca0008000000 */
[----:B------:R-:W-:Y:S07]  /*0470*/  BRA.U !UP2, `(.L_x_8) ;  /* 0x000000010a207547 */ /* 0x000fee000b800000 */
[----:B------:R-:W-:Y:S01]  /*0480*/  UISETP.NE.U32.AND UP2, UPT, UR6, URZ, UPT ;  /* 0x000000ff0600728c */ /* 0x000fe2000bf45070 */
[----:B-----5:R-:W-:Y:S01]  /*0490*/  FSETP.NEU.AND P0, PT, R35, RZ, PT ;  /* 0x000000ff2300720b */ /* 0x020fe20003f0d000 */
[----:B------:R-:W-:Y:S02]  /*04a0*/  USEL UR6, URZ, 0xffffffff, UP0 ;  /* 0xffffffffff067887 */ /* 0x000fe40008000000 */
[----:B------:R-:W-:-:S10]  /*04b0*/  UISETP.NE.AND.EX UP2, UPT, UR7, URZ, UPT, UP2 ;  /* 0x000000ff0700728c */ /* 0x000fd4000bf45320 */
[----:B------:R-:W-:Y:S01]  /*04c0*/  VOTEU.ANY UP1, P0 ;  /* 0x0000000000ff7886 */ /* 0x000fe20000020100 */
[----:B------:R-:W-:-:S04]  /*04d0*/  @!UP2 USEL UR6, URZ, 0xffffffff, UP1 ;  /* 0xffffffffff06a887 */ /* 0x000fc80008800000 */
[----:B------:R-:W-:-:S04]  /*04e0*/  ULOP3.LUT UR6, UR6, 0x1, URZ, 0xc0, !UPT ;  /* 0x0000000106067892 */ /* 0x000fc8000f8ec0ff */
[----:B------:R-:W-:-:S11]  /*04f0*/  UISETP.NE.U32.AND UP5, UPT, UR6, 0x1, UPT ;  /* 0x000000010600788c */ /* 0x000fd6000bfa5070 */
.L_x_8:
[----:B------:R-:W3:Y:S01]  /*0500*/  SHFL.IDX PT, R0, R66, RZ, 0x1f ;  /* 0x00001fff42007589 */ /* 0x000ee200000e0000 */
[----:B------:R-:W-:-:S04]  /*0510*/  UISETP.NE.AND UP1, UPT, UR10, 0x2, UPT ;  /* 0x000000020a00788c */ /* 0x000fc8000bf25270 */
[----:B------:R-:W-:Y:S02]  /*0520*/  UISETP.EQ.AND UP2, UPT, UR5, URZ, !UP1 ;  /* 0x000000ff0500728c */ /* 0x000fe4000cf42270 */
[----:B------:R-:W-:-:S04]  /*0530*/  USEL UR6, URZ, 0x1, UP1 ;  /* 0x00000001ff067887 */ /* 0x000fc80008800000 */
[----:B------:R-:W-:Y:S02]  /*0540*/  PLOP3.LUT P5, PT, P1, PT, UP2, 0x80, 0x8 ;  /* 0x000000000008781c */ /* 0x000fe40000faf028 */
[----:B---3--:R-:W-:-:S13]  /*0550*/  ISETP.NE.AND P0, PT, R0, RZ, PT ;  /* 0x000000ff0000720c */ /* 0x008fda0003f05270 */
[----:B------:R-:W-:Y:S05]  /*0560*/  @P0 BRA `(.L_x_9) ;  /* 0x00000000003c0947 */ /* 0x000fea0003800000 */
[----:B------:R-:W-:Y:S01]  /*0570*/  UMOV UR8, 0x400 ;  /* 0x0000040000087882 */ /* 0x000fe20000000000 */
[----:B------:R-:W-:Y:S01]  /*0580*/  UMOV UR7, 0x1 ;  /* 0x0000000100077882 */ /* 0x000fe20000000000 */
[----:B------:R-:W-:Y:S02]  /*0590*/  ULEA UR8, UR37, UR8, 0x18 ;  /* 0x0000000825087291 */ /* 0x000fe4000f8ec0ff */
[----:B------:R-:W-:-:S04]  /*05a0*/  UIADD3 UR12, UPT, UPT, -UR7, 0x100000, URZ ;  /* 0x00100000070c7890 */ /* 0x000fc8000fffe1ff */
[----:B------:R-:W-:Y:S02]  /*05b0*/  USHF.L.U32 UR13, UR12, 0xb, URZ ;  /* 0x0000000b0c0d7899 */ /* 0x000fe400080006ff */
[----:B------:R-:W-:Y:S01]  /*05c0*/  USHF.L.U32 UR12, UR12, 0x1, URZ ;  /* 0x000000010c0c7899 */ /* 0x000fe200080006ff */
[----:B------:R-:W-:Y:S01]  /*05d0*/  ELECT P0, URZ, PT ;  /* 0x0000000000ff782f */ /* 0x000fe20003800000 */
[----:B------:R-:W3:Y:S10]  /*05e0*/  FENCE.VIEW.ASYNC.S ;  /* 0x00000000000073c6 */ /* 0x000ef40000000000 */
[----:B---3--:R3:W4:Y:S01]  /*05f0*/  SYNCS.EXCH.64 URZ, [UR8], UR12 ;  /* 0x0000000c08ff75b2 */ /* 0x0087220008000100 */
[----:B------:R3:W1:Y:S01]  /*0600*/  SYNCS.EXCH.64 URZ, [UR8+0x18], UR12 ;  /* 0x0000180c08ff75b2 */ /* 0x0006620008000100 */
[----:B------:R3:W1:Y:S01]  /*0610*/  SYNCS.EXCH.64 URZ, [UR8+0x8], UR12 ;  /* 0x0000080c08ff75b2 */ /* 0x0006620008000100 */
[----:B------:R3:W1:Y:S01]  /*0620*/  SYNCS.EXCH.64 URZ, [UR8+0x20], UR12 ;  /* 0x0000200c08ff75b2 */ /* 0x0006620008000100 */
[----:B------:R3:W1:Y:S01]  /*0630*/  SYNCS.EXCH.64 URZ, [UR8+0x10], UR12 ;  /* 0x0000100c08ff75b2 */ /* 0x0006620008000100 */
[----:B------:R3:W1:Y:S01]  /*0640*/  SYNCS.EXCH.64 URZ, [UR8+0x28], UR12 ;  /* 0x0000280c08ff75b2 */ /* 0x0006620008000100 */
[----:B------:R-:W-:Y:S01]  /*0650*/  NOP ;  /* 0x0000000000007918 */ /* 0x000fe20000000000 */
.L_x_9:
[----:B------:R-:W2:Y:S01]  /*0660*/  SHFL.IDX PT, R0, R66, RZ, 0x1f ;  /* 0x00001fff42007589 */ /* 0x000ea200000e0000 */
[----:B------:R-:W-:Y:S01]  /*0670*/  NOP ;  /* 0x0000000000007918 */ /* 0x000fe20000000000 */
[----:B--2---:R-:W-:-:S13]  /*0680*/  ISETP.NE.AND P0, PT, R0, 0x1, PT ;  /* 0x000000010000780c */ /* 0x004fda0003f05270 */
[----:B------:R-:W-:Y:S05]  /*0690*/  @P0 BRA `(.L_x_10) ;  /* 0x0000000000540947 */ /* 0x000fea0003800000 */
[----:B------:R-:W-:Y:S01]  /*06a0*/  UMOV UR9, 0x400 ;  /* 0x0000040000097882 */ /* 0x000fe20000000000 */
[----:B---3--:R-:W-:Y:S01]  /*06b0*/  UMOV UR8, 0x20 ;  /* 0x0000002000087882 */ /* 0x008fe20000000000 */
[----:B------:R-:W-:Y:S01]  /*06c0*/  UMOV UR7, 0x80 ;  /* 0x0000008000077882 */ /* 0x000fe20000000000 */
[----:B------:R-:W-:Y:S02]  /*06d0*/  ULEA UR9, UR37, UR9, 0x18 ;  /* 0x0000000925097291 */ /* 0x000fe4000f8ec0ff */
[----:B------:R-:W-:-:S04]  /*06e0*/  UIADD3 UR12, UPT, UPT, -UR8, 0x100000, URZ ;  /* 0x00100000080c7890 */ /* 0x000fc8000fffe1ff */
[----:B------:R-:W-:Y:S02]  /*06f0*/  USHF.L.U32 UR13, UR12, 0xb, URZ ;  /* 0x0000000b0c0d7899 */ /* 0x000fe400080006ff */
[----:B------:R-:W-:Y:S02]  /*0700*/  USHF.L.U32 UR12, UR12, 0x1, URZ ;  /* 0x000000010c0c7899 */ /* 0x000fe400080006ff */
[----:B------:R-:W-:-:S04]  /*0710*/  UIADD3 UR14, UPT, UPT, -UR7, 0x100000, URZ ;  /* 0x00100000070e7890 */ /* 0x000fc8000fffe1ff */
[----:B------:R-:W-:Y:S02]  /*0720*/  USHF.L.U32 UR15, UR14, 0xb, URZ ;  /* 0x0000000b0e0f7899 */ /* 0x000fe400080006ff */
[----:B------:R-:W-:Y:S01]  /*0730*/  USHF.L.U32 UR14, UR14, 0x1, URZ ;  /* 0x000000010e0e7899 */ /* 0x000fe200080006ff */
[----:B------:R-:W-:Y:S01]  /*0740*/  ELECT P0, URZ, PT ;  /* 0x0000000000ff782f */ /* 0x000fe20003800000 */
[----:B------:R-:W2:Y:S02]  /*0750*/  FENCE.VIEW.ASYNC.S ;  /* 0x00000000000073c6 */ /* 0x000ea40000000000 */
[----:B--2---:R2:W3:Y:S08]  /*0760*/  SYNCS.EXCH.64 URZ, [UR9+0x30], UR12 ;  /* 0x0000300c09ff75b2 */ /* 0x0044f00008000100 */
[----:B------:R2:W1:Y:S01]  /*0770*/  SYNCS.EXCH.64 URZ, [UR9+0x50], UR14 ;  /* 0x0000500e09ff75b2 */ /* 0x0004620008000100 */
[----:B------:R2:W1:Y:S01]  /*0780*/  SYNCS.EXCH.64 URZ, [UR9+0x38], UR12 ;  /* 0x0000380c09ff75b2 */ /* 0x0004620008000100 */
[----:B------:R2:W1:Y:S01]  /*0790*/  SYNCS.EXCH.64 URZ, [UR9+0x58], UR14 ;  /* 0x0000580e09ff75b2 */ /* 0x0004620008000100 */
[----:B------:R2:W1:Y:S01]  /*07a0*/  SYNCS.EXCH.64 URZ, [UR9+0x40], UR12 ;  /* 0x0000400c09ff75b2 */ /* 0x0004620008000100 */
[----:B------:R2:W1:Y:S01]  /*07b0*/  SYNCS.EXCH.64 URZ, [UR9+0x60], UR14 ;  /* 0x0000600e09ff75b2 */ /* 0x0004620008000100 */
[----:B------:R2:W1:Y:S01]  /*07c0*/  SYNCS.EXCH.64 URZ, [UR9+0x48], UR12 ;  /* 0x0000480c09ff75b2 */ /* 0x0004620008000100 */
[----:B------:R2:W1:Y:S01]  /*07d0*/  SYNCS.EXCH.64 URZ, [UR9+0x68], UR14 ;  /* 0x0000680e09ff75b2 */ /* 0x0004620008000100 */
[----:B------:R-:W-:Y:S01]  /*07e0*/  NOP ;  /* 0x0000000000007918 */ /* 0x000fe20000000000 */
.L_x_10:
[----:B------:R-:W4:Y:S01]  /*07f0*/  SHFL.IDX PT, R0, R66, RZ, 0x1f ;  /* 0x00001fff42007589 */ /* 0x000f2200000e0000 */
[----:B------:R-:W-:Y:S01]  /*0800*/  NOP ;  /* 0x0000000000007918 */ /* 0x000fe20000000000 */
[----:B----4-:R-:W-:-:S13]  /*0810*/  ISETP.NE.AND P0, PT, R0, 0x3, PT ;  /* 0x000000030000780c */ /* 0x010fda0003f05270 */
[----:B------:R-:W-:Y:S05]  /*0820*/  @P0 BRA `(.L_x_11) ;  /* 0x00000000002c0947 */ /* 0x000fea0003800000 */
[----:B---3--:R-:W-:Y:S01]  /*0830*/  UMOV UR8, 0x400 ;  /* 0x0000040000087882 */ /* 0x008fe20000000000 */
[----:B------:R-:W-:Y:S01]  /*0840*/  UMOV UR7, 0x20 ;  /* 0x0000002000077882 */ /* 0x000fe20000000000 */
[----:B------:R-:W-:Y:S02]  /*0850*/  ULEA UR8, UR37, UR8, 0x18 ;  /* 0x0000000825087291 */ /* 0x000fe4000f8ec0ff */
[----:B--2---:R-:W-:-:S04]  /*0860*/  UIADD3 UR12, UPT, UPT, -UR7, 0x100000, URZ ;  /* 0x00100000070c7890 */ /* 0x004fc8000fffe1ff */
[----:B------:R-:W-:Y:S02]  /*0870*/  USHF.L.U32 UR13, UR12, 0xb, URZ ;  /* 0x0000000b0c0d7899 */ /* 0x000fe400080006ff */
[----:B------:R-:W-:Y:S01]  /*0880*/  USHF.L.U32 UR12, UR12, 0x1, URZ ;  /* 0x000000010c0c7899 */ /* 0x000fe200080006ff */
[----:B------:R-:W-:Y:S01]  /*0890*/  ELECT P0, URZ, PT ;  /* 0x0000000000ff782f */ /* 0x000fe20003800000 */
[----:B------:R-:W2:Y:S10]  /*08a0*/  FENCE.VIEW.ASYNC.S ;  /* 0x00000000000073c6 */ /* 0x000eb40000000000 */
[----:B--2---:R4:W2:Y:S01]  /*08b0*/  SYNCS.EXCH.64 URZ, [UR8+0x70], UR12 ;  /* 0x0000700c08ff75b2 */ /* 0x0048a20008000100 */
[----:B------:R4:W3:Y:S02]  /*08c0*/  SYNCS.EXCH.64 URZ, [UR8+0x78], UR12 ;  /* 0x0000780c08ff75b2 */ /* 0x0008e40008000100 */
[----:B----4-:R-:W-:Y:S01]  /*08d0*/  NOP ;  /* 0x0000000000007918 */ /* 0x010fe20000000000 */
.L_x_11:
[----:B------:R-:W4:Y:S01]  /*08e0*/  SHFL.IDX PT, R0, R66, RZ, 0x1f ;  /* 0x00001fff42007589 */ /* 0x000f2200000e0000 */
[----:B------:R-:W-:Y:S01]  /*08f0*/  NOP ;  /* 0x0000000000007918 */ /* 0x000fe20000000000 */
[----:B----4-:R-:W-:-:S13]  /*0900*/  ISETP.NE.AND P0, PT, R0, 0x4, PT ;  /* 0x000000040000780c */ /* 0x010fda0003f05270 */
[----:B------:R-:W-:Y:S05]  /*0910*/  @P0 BRA `(.L_x_12) ;  /* 0x0000000000480947 */ /* 0x000fea0003800000 */
[----:B--2---:R-:W-:Y:S01]  /*0920*/  UMOV UR9, 0x1e0 ;  /* 0x000001e000097882 */ /* 0x004fe20000000000 */
[----:B---3--:R-:W-:Y:S01]  /*0930*/  UMOV UR8, 0x400 ;  /* 0x0000040000087882 */ /* 0x008fe20000000000 */
[----:B------:R-:W-:Y:S01]  /*0940*/  USEL UR9, UR9, 0x1a0, UP5 ;  /* 0x000001a009097887 */ /* 0x000fe2000a800000 */
        /* <DEDUP_REMOVED lines=10> */
[----:B--2---:R4:W2:Y:S08]  /*09f0*/  SYNCS.EXCH.64 URZ, [UR8+0x80], UR12 ;  /* 0x0000800c08ff75b2 */ /* 0x0048b00008000100 */
[----:B------:R4:W3:Y:S01]  /*0a00*/  SYNCS.EXCH.64 URZ, [UR8+0x90], UR14 ;  /* 0x0000900e08ff75b2 */ /* 0x0008e20008000100 */
[----:B------:R4:W1:Y:S01]  /*0a10*/  SYNCS.EXCH.64 URZ, [UR8+0x88], UR12 ;  /* 0x0000880c08ff75b2 */ /* 0x0008620008000100 */
[----:B------:R4:W1:Y:S02]  /*0a20*/  SYNCS.EXCH.64 URZ, [UR8+0x98], UR14 ;  /* 0x0000980e08ff75b2 */ /* 0x0008640008000100 */
[----:B----4-:R-:W-:Y:S01]  /*0a30*/  NOP ;  /* 0x0000000000007918 */ /* 0x010fe20000000000 */
.L_x_12:
[----:B------:R-:W4:Y:S01]  /*0a40*/  SHFL.IDX PT, R0, R66, RZ, 0x1f ;  /* 0x00001fff42007589 */ /* 0x000f2200000e0000 */
[----:B------:R-:W-:Y:S01]  /*0a50*/  NOP ;  /* 0x0000000000007918 */ /* 0x000fe20000000000 */
[----:B----4-:R-:W-:-:S13]  /*0a60*/  ISETP.NE.AND P0, PT, R0, 0x5, PT ;  /* 0x000000050000780c */ /* 0x010fda0003f05270 */
[----:B------:R-:W-:Y:S05]  /*0a70*/  @P0 BRA `(.L_x_13) ;  /* 0x0000000000540947 */ /* 0x000fea0003800000 */
[----:B--2---:R-:W-:Y:S01]  /*0a80*/  UMOV UR9, 0x400 ;  /* 0x0000040000097882 */ /* 0x004fe20000000000 */
        /* <DEDUP_REMOVED lines=14> */
[----:B------:R4:W1:Y:S01]  /*0b70*/  SYNCS.EXCH.64 URZ, [UR9+0xc8], UR14 ;  /* 0x0000c80e09ff75b2 */ /* 0x0008620008000100 */
[----:B------:R4:W1:Y:S01]  /*0b80*/  SYNCS.EXCH.64 URZ, [UR9+0xb0], UR12 ;  /* 0x0000b00c09ff75b2 */ /* 0x0008620008000100 */
[----:B------:R4:W1:Y:S01]  /*0b90*/  SYNCS.EXCH.64 URZ, [UR9+0xd0], UR14 ;  /* 0x0000d00e09ff75b2 */ /* 0x0008620008000100 */
[----:B------:R4:W1:Y:S01]  /*0ba0*/  SYNCS.EXCH.64 URZ, [UR9+0xb8], UR12 ;  /* 0x0000b80c09ff75b2 */ /* 0x0008620008000100 */
[----:B------:R4:W1:Y:S02]  /*0bb0*/  SYNCS.EXCH.64 URZ, [UR9+0xd8], UR14 ;  /* 0x0000d80e09ff75b2 */ /* 0x0008640008000100 */
[----:B----4-:R-:W-:Y:S01]  /*0bc0*/  NOP ;  /* 0x0000000000007918 */ /* 0x010fe20000000000 */
.L_x_13:
[----:B------:R-:W4:Y:S01]  /*0bd0*/  SHFL.IDX PT, R0, R66, RZ, 0x1f ;  /* 0x00001fff42007589 */ /* 0x000f2200000e0000 */
[----:B------:R-:W-:Y:S01]  /*0be0*/  ISETP.NE.OR P1, PT, RZ, UR10, !P1 ;  /* 0x0000000aff007c0c */ /* 0x000fe2000cf25670 */
        /* <DEDUP_REMOVED lines=12> */
[----:B------:R4:W3:Y:S01]  /*0cb0*/  SYNCS.EXCH.64 URZ, [UR8+0xf0], UR12 ;  /* 0x0000f00c08ff75b2 */ /* 0x0008e20008000100 */
[----:B------:R4:W1:Y:S01]  /*0cc0*/  SYNCS.EXCH.64 URZ, [UR8+0xe8], UR12 ;  /* 0x0000e80c08ff75b2 */ /* 0x0008620008000100 */
[----:B------:R4:W1:Y:S02]  /*0cd0*/  SYNCS.EXCH.64 URZ, [UR8+0xf8], UR12 ;  /* 0x0000f80c08ff75b2 */ /* 0x0008640008000100 */
[----:B----4-:R-:W-:Y:S01]  /*0ce0*/  NOP ;  /* 0x0000000000007918 */ /* 0x010fe20000000000 */
.L_x_14:
[----:B------:R-:W-:Y:S01]  /*0cf0*/  VOTEU.ALL UP1, P1 ;  /* 0x0000000000ff7886 */ /* 0x000fe20000820000 */
[----:B---3--:R-:W3:Y:S01]  /*0d00*/  LDCU UR8, c[0x0][0x36c] ;  /* 0x00006d80ff0877ac */ /* 0x008ee20008000800 */
[----:B------:R-:W-:Y:S01]  /*0d10*/  NOP ;  /* 0x0000000000007918 */ /* 0x000fe20000000000 */
[----:B------:R-:W-:Y:S01]  /*0d20*/  LOP3.LUT R10, R72, 0x1f, RZ, 0xc0, !PT ;  /* 0x0000001f480a7812 */ /* 0x000fe200078ec0ff */
[----:B--2---:R-:W-:Y:S01]  /*0d30*/  UMOV UR12, 0x20 ;  /* 0x00000020000c7882 */ /* 0x004fe20000000000 */
[----:B------:R-:W-:Y:S01]  /*0d40*/  @!UP1 UMOV UR7, 0x400 ;  /* 0x0000040000079882 */ /* 0x000fe20000000000 */
[----:B------:R-:W-:-:S04]  /*0d50*/  @!UP1 UIADD3 UR12, UPT, UPT, -UR12, 0x100000, URZ ;  /* 0x001000000c0c9890 */ /* 0x000fc8000fffe1ff */
[----:B------:R-:W-:Y:S02]  /*0d60*/  @!UP1 USHF.L.U32 UR13, UR12, 0xb, URZ ;  /* 0x0000000b0c0d9899 */ /* 0x000fe400080006ff */
[----:B------:R-:W-:Y:S02]  /*0d70*/  @!UP1 USHF.L.U32 UR12, UR12, 0x1, URZ ;  /* 0x000000010c0c9899 */ /* 0x000fe400080006ff */
[----:B------:R-:W-:Y:S01]  /*0d80*/  @!UP1 ULEA UR7, UR37, UR7, 0x18 ;  /* 0x0000000725079291 */ /* 0x000fe2000f8ec0ff */
[----:B------:R-:W-:Y:S01]  /*0d90*/  VOTEU.ALL UP1, P1 ;  /* 0x0000000000ff7886 */ /* 0x000fe20000820000 */
[----:B------:R-:W-:Y:S01]  /*0da0*/  UISETP.NE.AND UP4, UPT, UR10, URZ, UPT ;  /* 0x000000ff0a00728c */ /* 0x000fe2000bf85270 */
[----:B------:R-:W2:Y:S09]  /*0db0*/  FENCE.VIEW.ASYNC.S ;  /* 0x00000000000073c6 */ /* 0x000eb20000000000 */
[----:B--2---:R2:W4:Y:S01]  /*0dc0*/  @!UP1 SYNCS.EXCH.64 URZ, [UR7+0x100], UR12 ;  /* 0x0001000c07ff95b2 */ /* 0x0045220008000100 */
[----:B---3--:R-:W-:-:S09]  /*0dd0*/  UISETP.EQ.U32.AND UP1, UPT, UR8, 0x1, UPT ;  /* 0x000000010800788c */ /* 0x008fd2000bf22070 */
[----:B------:R-:W-:Y:S05]  /*0de0*/  BRA.U !UP1, `(.L_x_15) ;  /* 0x0000000109087547 */ /* 0x000fea000b800000 */
[----:B-1--4-:R-:W-:Y:S01]  /*0df0*/  UCGABAR_ARV ;  /* 0x00000000000079c7 */ /* 0x012fe20008000000 */
[----:B------:R-:W-:Y:S05]  /*0e00*/  BRA `(.L_x_16) ;  /* 0x0000000000047947 */ /* 0x000fea0003800000 */
.L_x_15:
[----:B-1--4-:R-:W-:Y:S01]  /*0e10*/  NOP ;  /* 0x0000000000007918 */ /* 0x012fe20000000000 */
.L_x_16:
[----:B------:R-:W1:Y:S01]  /*0e20*/  S2R R11, SR_CTAID.X ;  /* 0x00000000000b7919 */ /* 0x000e620000002500 */
[----:B------:R-:W-:-:S05]  /*0e30*/  CS2R.32 R60, SR_CgaSize ;  /* 0x00000000003c7805 */ /* 0x000fca0000008a00 */
[----:B------:R-:W-:-:S05]  /*0e40*/  IMAD R60, R60, -0xa0, RZ ;  /* 0xffffff603c3c7824 */ /* 0x000fca00078e02ff */
[----:B------:R-:W-:-:S14]  /*0e50*/  R2UR UR8, R60 ;  /* 0x000000003c0872ca */ /* 0x000fdc00000e0000 */
[----:B------:R-:W3:Y:S01]  /*0e60*/  LDCU UR8, c[0x0][UR8+0x2b0] ;  /* 0x00005600080877ac */ /* 0x000ee20008000800 */
[----:B------:R-:W-:-:S05]  /*0e70*/  CS2R.32 R0, SR_CgaSize ;  /* 0x0000000000007805 */ /* 0x000fca0000008a00 */
[----:B------:R-:W-:-:S06]  /*0e80*/  IMAD R0, R0, -0xa0, RZ ;  /* 0xffffff6000007824 */ /* 0x000fcc00078e02ff */
[----:B------:R-:W4:Y:S01]  /*0e90*/  LDC R0, c[0x0][R0+0x2a0] ;  /* 0x0000a80000007b82 */ /* 0x000f220000000800 */
[----:B------:R-:W-:Y:S01]  /*0ea0*/  PRMT R8, RZ, 0x7610, R8 ;  /* 0x00007610ff087816 */ /* 0x000fe20000000008 */
[----:B------:R-:W3:Y:S01]  /*0eb0*/  S2R R20, SR_CTAID.Y ;  /* 0x0000000000147919 */ /* 0x000ee20000002600 */
[----:B------:R-:W-:-:S05]  /*0ec0*/  CS2R.32 R60, SR_CgaSize ;  /* 0x00000000003c7805 */ /* 0x000fca0000008a00 */
[----:B------:R-:W-:-:S05]  /*0ed0*/  IMAD R60, R60, -0xa0, RZ ;  /* 0xffffff603c3c7824 */ /* 0x000fca00078e02ff */
[----:B--2---:R-:W-:-:S14]  /*0ee0*/  R2UR UR7, R60 ;  /* 0x000000003c0772ca */ /* 0x004fdc00000e0000 */
[----:B------:R-:W2:Y:S01]  /*0ef0*/  LDCU UR7, c[0x0][UR7+0x2b4] ;  /* 0x00005680070777ac */ /* 0x000ea20008000800 */
[----:B------:R-:W-:Y:S01]  /*0f00*/  UISETP.NE.AND UP2, UPT, UR10, 0x2, UPT ;  /* 0x000000020a00788c */ /* 0x000fe2000bf45270 */
[----:B------:R-:W3:Y:S01]  /*0f10*/  LDC R9, c[0x0][0xb24] ;  /* 0x0002c900ff097b82 */ /* 0x000ee20000000800 */
[----:B------:R-:W-:-:S05]  /*0f20*/  CS2R.32 R58, SR_CgaSize ;  /* 0x00000000003a7805 */ /* 0x000fca0000008a00 */
[----:B------:R-:W-:-:S06]  /*0f30*/  IMAD R58, R58, -0xa0, RZ ;  /* 0xffffff603a3a7824 */ /* 0x000fcc00078e02ff */
[----:B------:R-:W4:Y:S08]  /*0f40*/  LDC R58, c[0x0][R58+0x2a4] ;  /* 0x0000a9003a3a7b82 */ /* 0x000f300000000800 */
[----:B------:R-:W4:Y:S01]  /*0f50*/  LDC R26, c[0x0][0xb24] ;  /* 0x0002c900ff1a7b82 */ /* 0x000f220000000800 */
[----:B-1----:R-:W-:Y:S01]  /*0f60*/  I2FP.F32.U32 R4, R11 ;  /* 0x0000000b00047245 */ /* 0x002fe20000201000 */
[----:B------:R-:W-:-:S06]  /*0f70*/  IMAD.MOV.U32 R21, RZ, RZ, R11 ;  /* 0x000000ffff157224 */ /* 0x000fcc00078e000b */
[----:B------:R-:W1:Y:S01]  /*0f80*/  S2UR UR36, SR_CTAID.Z ;  /* 0x00000000002479c3 */ /* 0x000e620000002700 */
[----:B---3--:R-:W-:Y:S02]  /*0f90*/  ISETP.GE.AND P0, PT, R9, 0x1, PT ;  /* 0x000000010900780c */ /* 0x008fe40003f06270 */
[----:B------:R-:W-:Y:S01]  /*0fa0*/  I2FP.F32.U32 R2, R20 ;  /* 0x0000001400027245 */ /* 0x000fe20000201000 */
[----:B------:R-:W-:-:S04]  /*0fb0*/  FMUL R4, R4, UR8 ;  /* 0x0000000804047c20 */ /* 0x000fc80008400000 */
[----:B--2---:R-:W-:Y:S01]  /*0fc0*/  FMUL R2, R2, UR7 ;  /* 0x0000000702027c20 */ /* 0x004fe20008400000 */
[----:B------:R-:W2:Y:S01]  /*0fd0*/  F2I.U32.TRUNC.NTZ R60, R4 ;  /* 0x00000004003c7305 */ /* 0x000ea2000020f000 */
[----:B------:R-:W3:Y:S07]  /*0fe0*/  LDCU UR7, c[0x0][0xb30] ;  /* 0x00016600ff0777ac */ /* 0x000eee0008000800 */
[----:B------:R-:W1:Y:S01]  /*0ff0*/  F2I.U32.TRUNC.NTZ R3, R2 ;  /* 0x0000000200037305 */ /* 0x000e62000020f000 */
[----:B--2---:R-:W-:-:S04]  /*1000*/  IMAD.MOV R60, RZ, RZ, -R60 ;  /* 0x000000ffff3c7224 */ /* 0x004fc800078e0a3c */
[----:B----4-:R-:W-:Y:S01]  /*1010*/  IMAD R60, R0, R60, R11 ;  /* 0x0000003c003c7224 */ /* 0x010fe200078e020b */
[----:B------:R-:W-:Y:S01]  /*1020*/  PRMT R0, RZ, 0x7610, R0 ;  /* 0x00007610ff007816 */ /* 0x000fe20000000000 */
[----:B---3--:R-:W-:Y:S01]  /*1030*/  UISETP.NE.AND UP3, UPT, UR7, 0x1, UPT ;  /* 0x000000010700788c */ /* 0x008fe2000bf65270 */
[----:B-1----:R-:W-:-:S05]  /*1040*/  IADD3 R3, PT, PT, -R3, RZ, RZ ;  /* 0x000000ff03037210 */ /* 0x002fca0007ffe1ff */
[----:B------:R-:W-:Y:S01]  /*1050*/  IMAD R58, R58, R3, R20 ;  /* 0x000000033a3a7224 */ /* 0x000fe200078e0214 */
[----:B------:R-:W-:Y:S06]  /*1060*/  BRA.U UP4, `(.L_x_17) ;  /* 0x0000000104247547 */ /* 0x000fec000b800000 */
[----:B------:R-:W-:Y:S01]  /*1070*/  ISETP.NE.AND P1, PT, R58, RZ, PT ;  /* 0x000000ff3a00720c */ /* 0x000fe20003f25270 */
[----:B------:R-:W-:Y:S01]  /*1080*/  IMAD.MOV.U32 R0, RZ, RZ, 0x3 ;  /* 0x00000003ff007424 */ /* 0x000fe200078e00ff */
[C---:B------:R-:W-:Y:S02]  /*1090*/  LOP3.LUT R3, R60.reuse, 0xfffffffe, RZ, 0xc0, !PT ;  /* 0xfffffffe3c037812 */ /* 0x040fe400078ec0ff */
[----:B------:R-:W-:Y:S02]  /*10a0*/  ISETP.LT.U32.OR P1, PT, R60, 0x2, !P1 ;  /* 0x000000023c00780c */ /* 0x000fe40004f21470 */
[----:B------:R-:W-:Y:S02]  /*10b0*/  SHF.L.U32 R0, R0, R3, RZ ;  /* 0x0000000300007219 */ /* 0x000fe400000006ff */
[----:B------:R-:W-:Y:S02]  /*10c0*/  SEL R5, RZ, 0x1, !P1 ;  /* 0x00000001ff057807 */ /* 0x000fe40004800000 */
[----:B------:R-:W-:-:S05]  /*10d0*/  SEL R2, RZ, 0x2, !P1 ;  /* 0x00000002ff027807 */ /* 0x000fca0004800000 */
[----:B------:R-:W-:-:S05]  /*10e0*/  IMAD.IADD R2, R5, 0x1, R2 ;  /* 0x0000000105027824 */ /* 0x000fca00078e0202 */
[----:B------:R-:W-:Y:S02]  /*10f0*/  PRMT R8, R2, 0x7610, R8 ;  /* 0x0000761002087816 */ /* 0x000fe40000000008 */
.L_x_17:
[----:B------:R-:W-:Y:S05]  /*1100*/  @!P0 BRA `(.L_x_18) ;  /* 0x0000000000b88947 */ /* 0x000fea0003800000 */
[----:B------:R-:W1:Y:S01]  /*1110*/  LDC.64 R4, c[0x0][0xb18] ;  /* 0x0002c600ff047b82 */ /* 0x000e620000000a00 */
[----:B------:R-:W-:-:S07]  /*1120*/  ISETP.NE.AND P0, PT, R9, 0x1, PT ;  /* 0x000000010900780c */ /* 0x000fce0003f05270 */
[----:B------:R-:W2:Y:S08]  /*1130*/  LDC R14, c[0x0][0xb0c] ;  /* 0x0002c300ff0e7b82 */ /* 0x000eb00000000800 */
[----:B------:R-:W3:Y:S08]  /*1140*/  LDC R13, c[0x0][0x370] ;  /* 0x0000dc00ff0d7b82 */ /* 0x000ef00000000800 */
[----:B------:R-:W4:Y:S01]  /*1150*/  LDC R16, c[0x0][0x374] ;  /* 0x0000dd00ff107b82 */ /* 0x000f220000000800 */
[----:B-1----:R-:W-:-:S07]  /*1160*/  ISETP.NE.AND P1, PT, R4, 0x1, PT ;  /* 0x000000010400780c */ /* 0x002fce0003f25270 */
[----:B------:R-:W3:Y:S01]  /*1170*/  LDC.64 R6, c[0x0][0xb10] ;  /* 0x0002c400ff067b82 */ /* 0x000ee20000000a00 */
[----:B--2---:R-:W-:-:S07]  /*1180*/  ISETP.NE.AND P2, PT, R14, 0x1, PT ;  /* 0x000000010e00780c */ /* 0x004fce0003f45270 */
[----:B------:R-:W1:Y:S08]  /*1190*/  LDC R12, c[0x0][0xb20] ;  /* 0x0002c800ff0c7b82 */ /* 0x000e700000000800 */
[----:B------:R-:W2:Y:S01]  /*11a0*/  LDC.64 R2, c[0x0][0xb28] ;  /* 0x0002ca00ff027b82 */ /* 0x000ea20000000a00 */
[----:B----4-:R-:W-:-:S04]  /*11b0*/  IMAD.HI.U32 R15, R16, R5, RZ ;  /* 0x00000005100f7227 */ /* 0x010fc800078e00ff */
[----:B------:R-:W-:-:S04]  /*11c0*/  IMAD.HI.U32 R5, R20, R5, RZ ;  /* 0x0000000514057227 */ /* 0x000fc800078e00ff */
[----:B---3--:R-:W-:-:S04]  /*11d0*/  IMAD.HI.U32 R18, R13, R6, RZ ;  /* 0x000000060d127227 */ /* 0x008fc800078e00ff */
[C---:B------:R-:W-:Y:S01]  /*11e0*/  IMAD.HI.U32 R22, R11.reuse, R6, RZ ;  /* 0x000000060b167227 */ /* 0x040fe200078e00ff */
[-C--:B------:R-:W-:Y:S02]  /*11f0*/  @P2 SHF.R.U32.HI R13, RZ, R7.reuse, R18 ;  /* 0x00000007ff0d2219 */ /* 0x080fe40000011612 */
[-C--:B-1----:R-:W-:Y:S02]  /*1200*/  @P1 SHF.R.U32.HI R16, RZ, R12.reuse, R15 ;  /* 0x0000000cff101219 */ /* 0x082fe4000001160f */
[----:B------:R-:W-:Y:S02]  /*1210*/  SHF.R.U32.HI R5, RZ, R12, R5 ;  /* 0x0000000cff057219 */ /* 0x000fe40000011605 */
[----:B------:R-:W-:Y:S02]  /*1220*/  SHF.R.U32.HI R22, RZ, R7, R22 ;  /* 0x00000007ff167219 */ /* 0x000fe40000011616 */
[----:B------:R-:W-:Y:S01]  /*1230*/  SEL R5, R20, R5, !P1 ;  /* 0x0000000514057207 */ /* 0x000fe20004800000 */
[----:B--2---:R-:W-:Y:S01]  /*1240*/  IMAD.HI.U32 R18, R16, R2, RZ ;  /* 0x0000000210127227 */ /* 0x004fe200078e00ff */
[----:B------:R-:W-:-:S02]  /*1250*/  SEL R21, R11, R22, !P2 ;  /* 0x000000160b157207 */ /* 0x000fc40005000000 */
[----:B------:R-:W-:Y:S01]  /*1260*/  IADD3 R7, PT, PT, -R5, RZ, RZ ;  /* 0x000000ff05077210 */ /* 0x000fe20007ffe1ff */
[----:B------:R-:W-:Y:S01]  /*1270*/  IMAD.HI.U32 R6, R13, R2, RZ ;  /* 0x000000020d067227 */ /* 0x000fe200078e00ff */
[----:B------:R-:W-:-:S03]  /*1280*/  @P0 SHF.R.U32.HI R16, RZ, R3, R18 ;  /* 0x00000003ff100219 */ /* 0x000fc60000011612 */
[----:B------:R-:W-:Y:S01]  /*1290*/  IMAD R7, R4, R7, R20 ;  /* 0x0000000704077224 */ /* 0x000fe200078e0214 */
[----:B------:R-:W-:Y:S01]  /*12a0*/  @P0 SHF.R.U32.HI R13, RZ, R3, R6 ;  /* 0x00000003ff0d0219 */ /* 0x000fe20000011606 */
[----:B------:R-:W-:-:S04]  /*12b0*/  IMAD R16, R16, R9, RZ ;  /* 0x0000000910107224 */ /* 0x000fc800078e02ff */
[----:B------:R-:W-:Y:S01]  /*12c0*/  IMAD R6, R13, R9, RZ ;  /* 0x000000090d067224 */ /* 0x000fe200078e02ff */
[----:B------:R-:W-:-:S04]  /*12d0*/  ISETP.GE.AND P1, PT, R5, R16, PT ;  /* 0x000000100500720c */ /* 0x000fc80003f26270 */
[----:B------:R-:W-:Y:S01]  /*12e0*/  ISETP.GE.OR P1, PT, R21, R6, P1 ;  /* 0x000000061500720c */ /* 0x000fe20000f26670 */
[----:B------:R-:W-:-:S05]  /*12f0*/  IMAD.HI.U32 R6, R5, R2, RZ ;  /* 0x0000000205067227 */ /* 0x000fca00078e00ff */
[----:B------:R-:W-:-:S04]  /*1300*/  SHF.R.U32.HI R6, RZ, R3, R6 ;  /* 0x00000003ff067219 */ /* 0x000fc80000011606 */
[----:B------:R-:W-:-:S03]  /*1310*/  SEL R6, R5, R6, !P0 ;  /* 0x0000000605067207 */ /* 0x000fc60004000000 */
[----:B------:R-:W-:Y:S01]  /*1320*/  @!P1 IMAD.HI.U32 R12, R21, R2, RZ ;  /* 0x00000002150c9227 */ /* 0x000fe200078e00ff */
[----:B------:R-:W-:-:S04]  /*1330*/  IADD3 R2, PT, PT, -R6, RZ, RZ ;  /* 0x000000ff06027210 */ /* 0x000fc80007ffe1ff */
[----:B------:R-:W-:Y:S01]  /*1340*/  @!P1 SHF.R.U32.HI R12, RZ, R3, R12 ;  /* 0x00000003ff0c9219 */ /* 0x000fe2000001160c */
[----:B------:R-:W-:-:S03]  /*1350*/  IMAD R2, R9, R2, R5 ;  /* 0x0000000209027224 */ /* 0x000fc600078e0205 */
[----:B------:R-:W-:-:S05]  /*1360*/  @!P1 SEL R3, R21, R12, !P0 ;  /* 0x0000000c15039207 */ /* 0x000fca0004000000 */
[--C-:B------:R-:W-:Y:S02]  /*1370*/  @!P1 IMAD.IADD R6, R6, 0x1, -R3.reuse ;  /* 0x0000000106069824 */ /* 0x100fe400078e0a03 */
[----:B------:R-:W-:Y:S01]  /*1380*/  @!P1 IMAD R3, R2, R13, R3 ;  /* 0x0000000d02039224 */ /* 0x000fe200078e0203 */
[----:B------:R-:W-:Y:S01]  /*1390*/  IADD3 R2, PT, PT, -R21, RZ, RZ ;  /* 0x000000ff15027210 */ /* 0x000fe20007ffe1ff */
[----:B------:R-:W-:Y:S02]  /*13a0*/  @!P1 IMAD R5, R6, R9, R21 ;  /* 0x0000000906059224 */ /* 0x000fe400078e0215 */
[----:B------:R-:W-:Y:S02]  /*13b0*/  @!P1 IMAD.MOV.U32 R21, RZ, RZ, R3 ;  /* 0x000000ffff159224 */ /* 0x000fe400078e0003 */
[----:B------:R-:W-:Y:S02]  /*13c0*/  IMAD R2, R14, R2, R11 ;  /* 0x000000020e027224 */ /* 0x000fe400078e020b */
[----:B------:R-:W-:-:S02]  /*13d0*/  IMAD R20, R5, R4, R7 ;  /* 0x0000000405147224 */ /* 0x000fc400078e0207 */
[----:B------:R-:W-:Y:S02]  /*13e0*/  IMAD R21, R21, R14, R2 ;  /* 0x0000000e15157224 */ /* 0x000fe400078e0202 */
.L_x_18:
[----:B------:R-:W-:Y:S05]  /*13f0*/  BRA.U UP3, `(.L_x_19) ;  /* 0x0000000103407547 */ /* 0x000fea000b800000 */
[----:B------:R-:W1:Y:S08]  /*1400*/  LDC.64 R4, c[0x0][0xb10] ;  /* 0x0002c400ff047b82 */ /* 0x000e700000000a00 */
[----:B------:R-:W2:Y:S08]  /*1410*/  LDC.64 R2, c[0x0][0xb18] ;  /* 0x0002c600ff027b82 */ /* 0x000eb00000000a00 */
[----:B------:R-:W3:Y:S08]  /*1420*/  LDC R6, c[0x0][0xb20] ;  /* 0x0002c800ff067b82 */ /* 0x000ef00000000800 */
[----:B------:R-:W4:Y:S01]  /*1430*/  LDC R12, c[0x0][0xb0c] ;  /* 0x0002c300ff0c7b82 */ /* 0x000f220000000800 */
[----:B-1----:R-:W-:-:S05]  /*1440*/  IMAD.HI.U32 R4, R21, R4, RZ ;  /* 0x0000000415047227 */ /* 0x002fca00078e00ff */
[----:B------:R-:W-:Y:S01]  /*1450*/  SHF.R.U32.HI R4, RZ, R5, R4 ;  /* 0x00000005ff047219 */ /* 0x000fe20000011604 */
[----:B--2---:R-:W-:Y:S01]  /*1460*/  IMAD.HI.U32 R3, R20, R3, RZ ;  /* 0x0000000314037227 */ /* 0x004fe200078e00ff */
[----:B------:R-:W-:-:S04]  /*1470*/  ISETP.NE.AND P0, PT, R2, 0x1, PT ;  /* 0x000000010200780c */ /* 0x000fc80003f05270 */
[----:B---3--:R-:W-:-:S04]  /*1480*/  SHF.R.U32.HI R3, RZ, R6, R3 ;  /* 0x00000006ff037219 */ /* 0x008fc80000011603 */
[----:B------:R-:W-:Y:S02]  /*1490*/  SEL R3, R20, R3, !P0 ;  /* 0x0000000314037207 */ /* 0x000fe40004000000 */
[----:B----4-:R-:W-:-:S04]  /*14a0*/  ISETP.NE.AND P1, PT, R12, 0x1, PT ;  /* 0x000000010c00780c */ /* 0x010fc80003f25270 */
[----:B------:R-:W-:-:S05]  /*14b0*/  SEL R6, R21, R4, !P1 ;  /* 0x0000000415067207 */ /* 0x000fca0004800000 */
[----:B------:R-:W-:Y:S02]  /*14c0*/  IMAD.IADD R4, R3, 0x1, -R6 ;  /* 0x0000000103047824 */ /* 0x000fe400078e0a06 */
[----:B------:R-:W-:Y:S02]  /*14d0*/  IMAD.IADD R3, R6, 0x1, -R3 ;  /* 0x0000000106037824 */ /* 0x000fe400078e0a03 */
[----:B------:R-:W-:Y:S02]  /*14e0*/  IMAD R21, R4, R12, R21 ;  /* 0x0000000c04157224 */ /* 0x000fe400078e0215 */
[----:B------:R-:W-:Y:S02]  /*14f0*/  IMAD R20, R3, R2, R20 ;  /* 0x0000000203147224 */ /* 0x000fe400078e0214 */
.L_x_19:
[----:B------:R-:W-:Y:S05]  /*1500*/  BRA.U !UP1, `(.L_x_20) ;  /* 0x00000001090c7547 */ /* 0x000fea000b800000 */
[----:B------:R-:W-:Y:S01]  /*1510*/  UCGABAR_WAIT ;  /* 0x0000000000007dc7 */ /* 0x000fe20008000000 */
[----:B------:R-:W-:Y:S01]  /*1520*/  CCTL.IVALL ;  /* 0x00000000ff00798f */ /* 0x000fe20002000000 */
[----:B------:R-:W-:Y:S05]  /*1530*/  BRA `(.L_x_21) ;  /* 0x0000000000047947 */ /* 0x000fea0003800000 */
.L_x_20:
[----:B------:R-:W-:Y:S06]  /*1540*/  BAR.SYNC.DEFER_BLOCKING 0x0 ;  /* 0x0000000000007b1d */ /* 0x000fec0000010000 */
.L_x_21:
[----:B------:R-:W-:Y:S05]  /*1550*/  BRA.U UP2, `(.L_x_22) ;  /* 0x0000001102847547 */ /* 0x000fea000b800000 */
[----:B------:R-:W1:Y:S01]  /*1560*/  LDCU UR4, c[0x0][0x38c] ;  /* 0x00007180ff0477ac */ /* 0x000e620008000800 */
[----:B------:R-:W2:Y:S01]  /*1570*/  LDC R9, c[0x0][0x370] ;  /* 0x0000dc00ff097b82 */ /* 0x000ea20000000800 */
[----:B------:R-:W-:Y:S01]  /*1580*/  IMAD.SHL.U32 R16, R11, 0x40, RZ ;  /* 0x000000400b107824 */ /* 0x000fe200078e00ff */
[----:B------:R-:W-:Y:S01]  /*1590*/  PLOP3.LUT P1, PT, PT, PT, UP5, 0x80, 0x8 ;  /* 0x000000000008781c */ /* 0x000fe20003f2f058 */
[----:B------:R-:W-:Y:S01]  /*15a0*/  HFMA2 R12, -RZ, RZ, 0, 0 ;  /* 0x00000000ff0c7431 */ /* 0x000fe200000001ff */
[----:B------:R-:W-:Y:S01]  /*15b0*/  UISETP.NE.AND UP1, UPT, UR10, URZ, UPT ;  /* 0x000000ff0a00728c */ /* 0x000fe2000bf25270 */
[----:B------:R-:W-:Y:S01]  /*15c0*/  ISETP.NE.AND P4, PT, R10, RZ, P5 ;  /* 0x000000ff0a00720c */ /* 0x000fe20002f85270 */
[----:B------:R-:W-:Y:S01]  /*15d0*/  IMAD.MOV.U32 R15, RZ, RZ, 0x1 ;  /* 0x00000001ff0f7424 */ /* 0x000fe200078e00ff */
[----:B------:R-:W-:Y:S01]  /*15e0*/  PLOP3.LUT P1, PT, P1, PT, PT, 0x8, 0x80 ;  /* 0x000000000080781c */ /* 0x000fe20000f2e170 */
[----:B------:R-:W3:Y:S01]  /*15f0*/  LDC R0, c[0x0][0x374] ;  /* 0x0000dd00ff007b82 */ /* 0x000ee20000000800 */
[----:B------:R-:W-:Y:S01]  /*1600*/  IMAD.MOV.U32 R14, RZ, RZ, RZ ;  /* 0x000000ffff0e7224 */ /* 0x000fe200078e00ff */
[----:B------:R-:W-:Y:S01]  /*1610*/  MOV R8, 0x1 ;  /* 0x0000000100087802 */ /* 0x000fe20000000f00 */
[----:B------:R-:W-:Y:S01]  /*1620*/  IMAD.MOV.U32 R10, RZ, RZ, RZ ;  /* 0x000000ffff0a7224 */ /* 0x000fe200078e00ff */
[----:B------:R-:W-:Y:S01]  /*1630*/  LOP3.LUT R16, R16, 0x40, RZ, 0xc0, !PT ;  /* 0x0000004010107812 */ /* 0x000fe200078ec0ff */
[----:B------:R-:W4:Y:S01]  /*1640*/  LDCU.64 UR14, c[0x0][0x348] ;  /* 0x00006900ff0e77ac */ /* 0x000f220008000a00 */
[----:B-1----:R-:W-:-:S02]  /*1650*/  UIADD3 UR5, UPT, UPT, UR4, 0x1f, URZ ;  /* 0x0000001f04057890 */ /* 0x002fc4000fffe0ff */
[----:B------:R-:W-:Y:S02]  /*1660*/  USEL UR22, UR6, 0x2, UP1 ;  /* 0x0000000206167887 */ /* 0x000fe40008800000 */
[----:B------:R-:W-:Y:S01]  /*1670*/  USHF.R.S32.HI UR7, URZ, 0x1f, UR5 ;  /* 0x0000001fff077899 */ /* 0x000fe20008011405 */
[----:B------:R-:W-:-:S03]  /*1680*/  UMOV UR23, URZ ;  /* 0x000000ff00177c82 */ /* 0x000fc60008000000 */
[----:B------:R-:W-:Y:S02]  /*1690*/  ULEA.HI UR7, UR7, UR5, URZ, 0x5 ;  /* 0x0000000507077291 */ /* 0x000fe4000f8f28ff */
[----:B------:R-:W-:Y:S02]  /*16a0*/  UIADD3 UR5, UPT, UPT, UR4, -0x1, URZ ;  /* 0xffffffff04057890 */ /* 0x000fe4000fffe0ff */
[----:B------:R-:W-:Y:S02]  /*16b0*/  USHF.R.S32.HI UR7, URZ, 0x5, UR7 ;  /* 0x00000005ff077899 */ /* 0x000fe40008011407 */
[----:B------:R-:W-:Y:S02]  /*16c0*/  UISETP.GE.U32.AND UP2, UPT, UR5, -0x3f, UPT ;  /* 0xffffffc10500788c */ /* 0x000fe4000bf46070 */
[----:B------:R-:W-:Y:S02]  /*16d0*/  UISETP.LT.U32.AND UP0, UPT, UR7, 0x3, UPT ;  /* 0x000000030700788c */ /* 0x000fe4000bf01070 */
[----:B------:R-:W-:-:S02]  /*16e0*/  UIADD3 UR4, UPT, UPT, UR4, 0x3e, URZ ;  /* 0x0000003e04047890 */ /* 0x000fc4000fffe0ff */
[----:B------:R-:W-:-:S04]  /*16f0*/  USEL UR5, UR7, 0x3, UP0 ;  /* 0x0000000307057887 */ /* 0x000fc80008000000 */
[----:B------:R-:W-:Y:S02]  /*1700*/  UIADD3 UR21, UPT, UPT, UR5, -0x1, URZ ;  /* 0xffffffff05157890 */ /* 0x000fe4000fffe0ff */
[----:B------:R-:W-:Y:S02]  /*1710*/  @UP2 UIADD3 UR21, UPT, UPT, UR5, URZ, URZ ;  /* 0x000000ff05152290 */ /* 0x000fe4000fffe0ff */
[----:B------:R-:W-:Y:S02]  /*1720*/  UIADD3 UR24, UPT, UPT, UR7, -UR5, URZ ;  /* 0x8000000507187290 */ /* 0x000fe4000fffe0ff */
[----:B------:R-:W-:Y:S02]  /*1730*/  UIADD3 UR13, UPT, UPT, UR21, 0x1, URZ ;  /* 0x00000001150d7890 */ /* 0x000fe4000fffe0ff */
[----:B--2-4-:R-:W-:-:S12]  /*1740*/  UIADD3 UR21, UPT, UPT, -UR21, URZ, URZ ;  /* 0x000000ff15157290 */ /* 0x014fd8000fffe1ff */
.L_x_42:
[----:B------:R-:W-:Y:S01]  /*1750*/  UISETP.NE.AND UP0, UPT, UR37, URZ, UPT ;  /* 0x000000ff2500728c */ /* 0x000fe2000bf05270 */
[----:B------:R-:W1:Y:S08]  /*1760*/  S2UR UR37, SR_CgaCtaId ;  /* 0x00000000002579c3 */ /* 0x000e700000008800 */
[----:B------:R-:W-:Y:S05]  /*1770*/  BRA.U UP0, `(.L_x_23) ;  /* 0x0000000100347547 */ /* 0x000fea000b800000 */
[----:B------:R-:W2:Y:S01]  /*1780*/  S2R R2, SR_CgaCtaId ;  /* 0x0000000000027919 */ /* 0x000ea20000008800 */
[----:B------:R-:W-:-:S04]  /*1790*/  MOV R3, 0x400 ;  /* 0x0000040000037802 */ /* 0x000fc80000000f00 */
[----:B--2---:R-:W-:Y:S02]  /*17a0*/  LEA R3, R2, R3, 0x18 ;  /* 0x0000000302037211 */ /* 0x004fe400078ec0ff */
[----:B------:R-:W-:-:S03]  /*17b0*/  SHF.L.U32 R2, R8, 0x1f, RZ ;  /* 0x0000001f08027819 */ /* 0x000fc600000006ff */
[----:B------:R-:W-:-:S04]  /*17c0*/  IMAD R3, R10, 0x8, R3 ;  /* 0x000000080a037824 */ /* 0x000fc800078e0203 */
[----:B------:R-:W2:Y:S02]  /*17d0*/  SYNCS.PHASECHK.TRANS64.TRYWAIT P0, [R3+URZ+0xf0], R2 ;  /* 0x0000f002030075a7 */ /* 0x000ea400080011ff */
[----:B--2---:R-:W-:Y:S05]  /*17e0*/  @!P0 BRA `(.L_x_24) ;  /* 0x0000006c00a48947 */ /* 0x004fea0003800000 */
.L_x_148:
[----:B------:R-:W-:Y:S01]  /*17f0*/  VIADD R10, R10, 0x1 ;  /* 0x000000010a0a7836 */ /* 0x000fe20000000000 */
[----:B------:R2:W-:Y:S04]  /*1800*/  SYNCS.ARRIVE.TRANS64.A1T0 RZ, [R3+URZ+0xe0], RZ ;  /* 0x0000e0ff03ff79a7 */ /* 0x0005e800081000ff */
[----:B------:R-:W-:-:S04]  /*1810*/  ISETP.NE.AND P0, PT, R10, 0x2, PT ;  /* 0x000000020a00780c */ /* 0x000fc80003f05270 */
[----:B------:R-:W-:Y:S02]  /*1820*/  SEL R10, R10, RZ, P0 ;  /* 0x000000ff0a0a7207 */ /* 0x000fe40000000000 */
[----:B--2---:R-:W-:-:S04]  /*1830*/  SEL R3, RZ, 0x1, P0 ;  /* 0x00000001ff037807 */ /* 0x004fc80000000000 */
[----:B------:R-:W-:-:S07]  /*1840*/  LOP3.LUT R8, R8, R3, RZ, 0x3c, !PT ;  /* 0x0000000308087212 */ /* 0x000fce00078e3cff */
.L_x_23:
[----:B------:R-:W-:Y:S01]  /*1850*/  UMOV UR6, 0x400 ;  /* 0x0000040000067882 */ /* 0x000fe20000000000 */
[----:B------:R-:W-:Y:S01]  /*1860*/  LEA.HI R3, R21, R21, RZ, 0x1 ;  /* 0x0000001515037211 */ /* 0x000fe200078f08ff */
[----:B-1----:R-:W-:Y:S01]  /*1870*/  ULEA UR6, UR37, UR6, 0x18 ;  /* 0x0000000625067291 */ /* 0x002fe2000f8ec0ff */
[----:B------:R-:W-:Y:S01]  /*1880*/  SHF.L.U32 R2, R15, 0x1f, RZ ;  /* 0x0000001f0f027819 */ /* 0x000fe200000006ff */
[----:B------:R-:W-:Y:S01]  /*1890*/  UISETP.GE.U32.AND UP0, UPT, UR4, 0x3f, UPT ;  /* 0x0000003f0400788c */ /* 0x000fe2000bf06070 */
[C---:B------:R-:W-:Y:S01]  /*18a0*/  R2UR UR9, R16.reuse ;  /* 0x00000000100972ca */ /* 0x040fe200000e0000 */
[----:B------:R-:W-:Y:S01]  /*18b0*/  ULEA UR8, UR23, UR6, 0x3 ;  /* 0x0000000617087291 */ /* 0x000fe2000f8e18ff */
[----:B------:R-:W-:Y:S01]  /*18c0*/  IMAD.SHL.U32 R3, R3, 0x40, RZ ;  /* 0x0000004003037824 */ /* 0x000fe200078e00ff */
[----:B------:R-:W-:Y:S01]  /*18d0*/  R2UR UR11, R16 ;  /* 0x00000000100b72ca */ /* 0x000fe200000e0000 */
[----:B------:R-:W-:-:S03]  /*18e0*/  UMOV UR25, URZ ;  /* 0x000000ff00197c82 */ /* 0x000fc60008000000 */
[----:B------:R-:W-:-:S03]  /*18f0*/  R2UR UR35, R3 ;  /* 0x00000000032372ca */ /* 0x000fc600000e0000 */
[----:B------:R1:W2:Y:S01]  /*1900*/  SYNCS.PHASECHK.TRANS64.TRYWAIT P0, [UR8+0x18], R2 ;  /* 0x00001802ff0075a7 */ /* 0x0002a20008001108 */
[----:B------:R-:W-:-:S09]  /*1910*/  R2UR UR8, R20 ;  /* 0x00000000140872ca */ /* 0x000fd200000e0000 */
[----:B------:R-:W-:-:S04]  /*1920*/  ULOP3.LUT UR35, UR9, 0xffffff80, UR35, 0xf8, !UPT ;  /* 0xffffff8009237892 */ /* 0x000fc8000f8ef823 */
[----:B------:R-:W-:Y:S01]  /*1930*/  ULEA UR11, UR8, UR11, 0x7 ;  /* 0x0000000b080b7291 */ /* 0x000fe2000f8e38ff */
[----:B------:R-:W-:Y:S11]  /*1940*/  BRA.U !UP0, `(.L_x_25) ;  /* 0x0000000108bc7547 */ /* 0x000ff6000b800000 */
[----:B------:R-:W-:Y:S01]  /*1950*/  UMOV UR16, UR21 ;  /* 0x0000001500107c82 */ /* 0x000fe20008000000 */
[----:B------:R-:W-:Y:S01]  /*1960*/  UMOV UR17, UR23 ;  /* 0x0000001700117c82 */ /* 0x000fe20008000000 */
[----:B------:R-:W-:-:S05]  /*1970*/  UMOV UR34, URZ ;  /* 0x000000ff00227c82 */ /* 0x000fca0008000000 */
.L_x_31:
[----:B------:R-:W-:Y:S01]  /*1980*/  ULEA UR33, UR17, UR6, 0x3 ;  /* 0x0000000611217291 */ /* 0x000fe2000f8e18ff */
[----:B------:R-:W-:Y:S01]  /*1990*/  @P5 MOV R3, 0x4000 ;  /* 0x0000400000035802 */ /* 0x000fe20000000f00 */
[----:B-12-4-:R-:W-:Y:S10]  /*19a0*/  @P0 BRA `(.L_x_26) ;  /* 0x00000000000c0947 */ /* 0x016ff40003800000 */
[----:B------:R-:W-:-:S04]  /*19b0*/  SHF.L.U32 R5, R15, 0x1f, RZ ;  /* 0x0000001f0f057819 */ /* 0x000fc800000006ff */
[----:B------:R-:W2:Y:S02]  /*19c0*/  SYNCS.PHASECHK.TRANS64.TRYWAIT P0, [UR33+0x18], R5 ;  /* 0x00001805ff0075a7 */ /* 0x000ea40008001121 */
[----:B--2---:R-:W-:Y:S05]  /*19d0*/  @!P0 BRA `(.L_x_27) ;  /* 0x0000006c003c8947 */ /* 0x004fea0003800000 */
.L_x_26:
[----:B------:R2:W-:Y:S01]  /*19e0*/  @P5 SYNCS.ARRIVE.TRANS64 RZ, [UR33], R3 ;  /* 0x00000003ffff59a7 */ /* 0x0005e20008000021 */
[----:B------:R-:W-:Y:S02]  /*19f0*/  ULOP3.LUT UR8, UR22, 0x2, URZ, 0xfc, !UPT ;  /* 0x0000000216087892 */ /* 0x000fe4000f8efcff */
[----:B------:R-:W-:Y:S02]  /*1a00*/  UIADD3 UR16, UPT, UPT, UR16, 0x1, URZ ;  /* 0x0000000110107890 */ /* 0x000fe4000fffe0ff */
[----:B------:R-:W-:Y:S02]  /*1a10*/  UISETP.NE.AND UP0, UPT, UR8, 0x2, UPT ;  /* 0x000000020800788c */ /* 0x000fe4000bf05270 */
[----:B------:R-:W-:-:S07]  /*1a20*/  UISETP.NE.AND UP2, UPT, UR16, 0x1, UPT ;  /* 0x000000011000788c */ /* 0x000fce000bf45270 */
[----:B------:R-:W-:Y:S05]  /*1a30*/  BRA.U UP0, `(.L_x_28) ;  /* 0x0000000100047547 */ /* 0x000fea000b800000 */
[----:B------:R-:W-:Y:S05]  /*1a40*/  BPT.TRAP 0x1 ;  /* 0x000000040000795c */ /* 0x000fea0000300000 */
.L_x_28:
[----:B------:R-:W-:Y:S04]  /*1a50*/  BSSY.RECONVERGENT B0, `(.L_x_29) ;  /* 0x0000003000007945 */ /* 0x000fe80003800200 */
[----:B------:R-:W-:Y:S05]  /*1a60*/  @!P4 BRA `(.L_x_30) ;  /* 0x000000000004c947 */ /* 0x000fea0003800000 */
[----:B------:R-:W-:Y:S05]  /*1a70*/  BPT.TRAP 0x1 ;  /* 0x000000040000795c */ /* 0x000fea0000300000 */
.L_x_30:
[----:B------:R-:W-:Y:S05]  /*1a80*/  BSYNC.RECONVERGENT B0 ;  /* 0x0000000000007941 */ /* 0x000fea0003800200 */
.L_x_29:
[----:B------:R-:W-:Y:S02]  /*1a90*/  UIADD3 UR23, UPT, UPT, UR17, 0x1, URZ ;  /* 0x0000000111177890 */ /* 0x000fe4000fffe0ff */
[----:B------:R-:W-:Y:S02]  /*1aa0*/  UIADD3 UR28, UP1, UPT, UR14, 0x80, URZ ;  /* 0x000000800e1c7890 */ /* 0x000fe4000ff3e0ff */
[----:B------:R-:W-:Y:S02]  /*1ab0*/  UISETP.NE.AND UP0, UPT, UR23, 0x3, UPT ;  /* 0x000000031700788c */ /* 0x000fe4000bf05270 */
[----:B------:R-:W-:Y:S02]  /*1ac0*/  ULOP3.LUT UR33, UR33, 0xfefffff8, URZ, 0xc0, !UPT ;  /* 0xfefffff821217892 */ /* 0x000fe4000f8ec0ff */
[----:B------:R-:W-:Y:S02]  /*1ad0*/  USEL UR9, URZ, 0x1, UP0 ;  /* 0x00000001ff097887 */ /* 0x000fe40008000000 */
[----:B------:R-:W-:-:S02]  /*1ae0*/  USEL UR23, UR23, URZ, UP0 ;  /* 0x000000ff17177287 */ /* 0x000fc40008000000 */
[----:B------:R-:W-:Y:S02]  /*1af0*/  UIADD3 UR26, UP0, UPT, UR14, 0x180, URZ ;  /* 0x000001800e1a7890 */ /* 0x000fe4000ff1e0ff */
[----:B------:R-:W-:Y:S01]  /*1b00*/  ULEA UR8, UR23, UR6, 0x3 ;  /* 0x0000000617087291 */ /* 0x000fe2000f8e18ff */
[----:B------:R-:W-:Y:S01]  /*1b10*/  LOP3.LUT R15, R15, UR9, RZ, 0x3c, !PT ;  /* 0x000000090f0f7c12 */ /* 0x000fe2000f8e3cff */
[----:B------:R-:W-:Y:S02]  /*1b20*/  UIADD3.X UR29, UPT, UPT, URZ, UR15, URZ, UP1, !UPT ;  /* 0x0000000fff1d7290 */ /* 0x000fe40008ffe4ff */
[----:B------:R-:W-:Y:S01]  /*1b30*/  UIADD3.X UR27, UPT, UPT, URZ, UR15, URZ, UP0, !UPT ;  /* 0x0000000fff1b7290 */ /* 0x000fe200087fe4ff */
[----:B-1----:R-:W-:Y:S01]  /*1b40*/  SHF.L.U32 R2, R15, 0x1f, RZ ;  /* 0x0000001f0f027819 */ /* 0x002fe200000006ff */
[----:B------:R-:W-:Y:S01]  /*1b50*/  UMOV UR18, 0x0 ;  /* 0x0000000000127882 */ /* 0x000fe20000000000 */
[----:B------:R-:W-:Y:S01]  /*1b60*/  UMOV UR19, 0x10000000 ;  /* 0x1000000000137882 */ /* 0x000fe20000000000 */
[----:B------:R-:W-:Y:S01]  /*1b70*/  UMOV UR10, UR34 ;  /* 0x00000022000a7c82 */ /* 0x000fe20008000000 */
[----:B------:R4:W1:Y:S01]  /*1b80*/  SYNCS.PHASECHK.TRANS64.TRYWAIT P0, [UR8+0x18], R2 ;  /* 0x00001802ff0075a7 */ /* 0x0008620008001108 */
[----:B------:R-:W-:Y:S01]  /*1b90*/  ULEA UR8, UR17, UR6, 0xc ;  /* 0x0000000611087291 */ /* 0x000fe2000f8e60ff */
[----:B------:R-:W-:Y:S01]  /*1ba0*/  UMOV UR12, UR36 ;  /* 0x00000024000c7c82 */ /* 0x000fe20008000000 */
[----:B------:R-:W-:-:S02]  /*1bb0*/  UMOV UR9, UR33 ;  /* 0x0000002100097c82 */ /* 0x000fc40008000000 */
[----:B------:R-:W-:Y:S02]  /*1bc0*/  UIADD3 UR32, UPT, UPT, UR8, 0x4300, URZ ;  /* 0x0000430008207890 */ /* 0x000fe4000fffe0ff */
[----:B------:R-:W-:Y:S01]  /*1bd0*/  UIADD3 UR8, UPT, UPT, UR8, 0x7300, URZ ;  /* 0x0000730008087890 */ /* 0x000fe2000fffe0ff */
[----:B------:R-:W-:Y:S01]  /*1be0*/  UMOV UR25, UR13 ;  /* 0x0000000d00197c82 */ /* 0x000fe20008000000 */
[----:B------:R-:W-:-:S05]  /*1bf0*/  UMOV UR17, UR23 ;  /* 0x0000001700117c82 */ /* 0x000fca0008000000 */
[----:B------:R2:W-:Y:S02]  /*1c00*/  UTMALDG.3D.2CTA [UR32], [UR28], desc[UR18] ;  /* 0x000012201c0075b4 */ /* 0x0005e40008211000 */
[----:B------:R4:W-:Y:S01]  /*1c10*/  UTMALDG.3D.2CTA [UR8], [UR26], desc[UR18] ;  /* 0x000012081a0075b4 */ /* 0x0009e20008211000 */
[----:B--2---:R-:W-:Y:S01]  /*1c20*/  UIADD3 UR34, UPT, UPT, UR34, 0x20, URZ ;  /* 0x0000002022227890 */ /* 0x004fe2000fffe0ff */
[----:B------:R-:W-:Y:S11]  /*1c30*/  BRA.U UP2, `(.L_x_31) ;  /* 0xfffffffd02507547 */ /* 0x000ff6000b83ffff */
.L_x_25:
[----:B----4-:R-:W-:Y:S01]  /*1c40*/  ULEA UR8, UR23, UR6, 0x3 ;  /* 0x0000000617087291 */ /* 0x010fe2000f8e18ff */
[----:B-1----:R-:W-:Y:S01]  /*1c50*/  SHF.L.U32 R2, R15, 0x1f, RZ ;  /* 0x0000001f0f027819 */ /* 0x002fe200000006ff */
[----:B------:R-:W-:Y:S01]  /*1c60*/  @!P1 SYNCS.ARRIVE.TRANS64.A1T0 RZ, [UR6+0x78], RZ ;  /* 0x000078ffffff99a7 */ /* 0x000fe20008100006 */
[----:B------:R-:W-:-:S06]  /*1c70*/  UISETP.GT.AND UP0, UPT, UR7, UR5, UPT ;  /* 0x000000050700728c */ /* 0x000fcc000bf04270 */
[----:B--2---:R1:W2:Y:S03]  /*1c80*/  SYNCS.PHASECHK.TRANS64.TRYWAIT P0, [UR8+0x18], R2 ;  /* 0x00001802ff0075a7 */ /* 0x0042a60008001108 */
[----:B------:R-:W-:Y:S05]  /*1c90*/  BRA.U !UP0, `(.L_x_32) ;  /* 0x0000000108bc7547 */ /* 0x000fea000b800000 */
[----:B------:R-:W-:Y:S01]  /*1ca0*/  UIADD3 UR26, UPT, UPT, UR24, UR25, URZ ;  /* 0x00000019181a7290 */ /* 0x000fe2000fffe0ff */
[----:B------:R-:W-:-:S11]  /*1cb0*/  UMOV UR27, UR23 ;  /* 0x00000017001b7c82 */ /* 0x000fd60008000000 */
.L_x_38:
[----:B------:R-:W-:Y:S01]  /*1cc0*/  ULEA UR17, UR27, UR6, 0x3 ;  /* 0x000000061b117291 */ /* 0x000fe2000f8e18ff */
[----:B--2---:R-:W-:Y:S01]  /*1cd0*/  @P5 MOV R3, 0x4000 ;  /* 0x0000400000035802 */ /* 0x004fe20000000f00 */
[----:B-12---:R-:W-:Y:S10]  /*1ce0*/  @P0 BRA `(.L_x_33) ;  /* 0x00000000000c0947 */ /* 0x006ff40003800000 */
[----:B------:R-:W-:-:S04]  /*1cf0*/  SHF.L.U32 R5, R15, 0x1f, RZ ;  /* 0x0000001f0f057819 */ /* 0x000fc800000006ff */
[----:B------:R-:W2:Y:S02]  /*1d00*/  SYNCS.PHASECHK.TRANS64.TRYWAIT P0, [UR17+0x18], R5 ;  /* 0x00001805ff0075a7 */ /* 0x000ea40008001111 */
[----:B--2---:R-:W-:Y:S05]  /*1d10*/  @!P0 BRA `(.L_x_34) ;  /* 0x0000006800848947 */ /* 0x004fea0003800000 */
.L_x_33:
[----:B------:R2:W-:Y:S01]  /*1d20*/  @P5 SYNCS.ARRIVE.TRANS64 RZ, [UR17], R3 ;  /* 0x00000003ffff59a7 */ /* 0x0005e20008000011 */
[----:B------:R-:W-:-:S04]  /*1d30*/  ULOP3.LUT UR8, UR22, 0x2, URZ, 0xfc, !UPT ;  /* 0x0000000216087892 */ /* 0x000fc8000f8efcff */
[----:B------:R-:W-:-:S09]  /*1d40*/  UISETP.NE.AND UP0, UPT, UR8, 0x2, UPT ;  /* 0x000000020800788c */ /* 0x000fd2000bf05270 */
[----:B------:R-:W-:Y:S05]  /*1d50*/  BRA.U UP0, `(.L_x_35) ;  /* 0x0000000100047547 */ /* 0x000fea000b800000 */
[----:B------:R-:W-:Y:S05]  /*1d60*/  BPT.TRAP 0x1 ;  /* 0x000000040000795c */ /* 0x000fea0000300000 */
.L_x_35:
[----:B------:R-:W-:Y:S04]  /*1d70*/  BSSY.RECONVERGENT B0, `(.L_x_36) ;  /* 0x0000003000007945 */ /* 0x000fe80003800200 */
[----:B------:R-:W-:Y:S05]  /*1d80*/  @!P4 BRA `(.L_x_37) ;  /* 0x000000000004c947 */ /* 0x000fea0003800000 */
[----:B------:R-:W-:Y:S05]  /*1d90*/  BPT.TRAP 0x1 ;  /* 0x000000040000795c */ /* 0x000fea0000300000 */
.L_x_37:
[----:B------:R-:W-:Y:S05]  /*1da0*/  BSYNC.RECONVERGENT B0 ;  /* 0x0000000000007941 */ /* 0x000fea0003800200 */
.L_x_36:
[----:B------:R-:W-:Y:S02]  /*1db0*/  UIADD3 UR23, UPT, UPT, UR27, 0x1, URZ ;  /* 0x000000011b177890 */ /* 0x000fe4000fffe0ff */
[----:B------:R-:W-:Y:S02]  /*1dc0*/  UIADD3 UR32, UP1, UPT, UR14, 0x80, URZ ;  /* 0x000000800e207890 */ /* 0x000fe4000ff3e0ff */
[----:B------:R-:W-:Y:S02]  /*1dd0*/  UISETP.NE.AND UP0, UPT, UR23, 0x3, UPT ;  /* 0x000000031700788c */ /* 0x000fe4000bf05270 */
[----:B------:R-:W-:Y:S02]  /*1de0*/  USHF.L.U32 UR18, UR25, 0x5, URZ ;  /* 0x0000000519127899 */ /* 0x000fe400080006ff */
[----:B------:R-:W-:Y:S02]  /*1df0*/  USEL UR9, URZ, 0x1, UP0 ;  /* 0x00000001ff097887 */ /* 0x000fe40008000000 */
[----:B------:R-:W-:-:S02]  /*1e00*/  USEL UR23, UR23, URZ, UP0 ;  /* 0x000000ff17177287 */ /* 0x000fc40008000000 */
[----:B------:R-:W-:Y:S02]  /*1e10*/  UIADD3 UR30, UP0, UPT, UR14, 0x180, URZ ;  /* 0x000001800e1e7890 */ /* 0x000fe4000ff1e0ff */
[----:B------:R-:W-:Y:S01]  /*1e20*/  ULEA UR8, UR23, UR6, 0x3 ;  /* 0x0000000617087291 */ /* 0x000fe2000f8e18ff */
[----:B------:R-:W-:Y:S01]  /*1e30*/  LOP3.LUT R15, R15, UR9, RZ, 0x3c, !PT ;  /* 0x000000090f0f7c12 */ /* 0x000fe2000f8e3cff */
[----:B------:R-:W-:Y:S02]  /*1e40*/  ULOP3.LUT UR17, UR17, 0xfefffff8, URZ, 0xc0, !UPT ;  /* 0xfefffff811117892 */ /* 0x000fe4000f8ec0ff */
[----:B------:R-:W-:Y:S01]  /*1e50*/  UIADD3.X UR33, UPT, UPT, URZ, UR15, URZ, UP1, !UPT ;  /* 0x0000000fff217290 */ /* 0x000fe20008ffe4ff */
[----:B-1----:R-:W-:Y:S01]  /*1e60*/  SHF.L.U32 R2, R15, 0x1f, RZ ;  /* 0x0000001f0f027819 */ /* 0x002fe200000006ff */
[----:B------:R-:W-:Y:S01]  /*1e70*/  UIADD3.X UR31, UPT, UPT, URZ, UR15, URZ, UP0, !UPT ;  /* 0x0000000fff1f7290 */ /* 0x000fe200087fe4ff */
[----:B------:R-:W-:Y:S02]  /*1e80*/  UMOV UR28, 0x0 ;  /* 0x00000000001c7882 */ /* 0x000fe40000000000 */
[----:B------:R4:W1:Y:S01]  /*1e90*/  SYNCS.PHASECHK.TRANS64.TRYWAIT P0, [UR8+0x18], R2 ;  /* 0x00001802ff0075a7 */ /* 0x0008620008001108 */
[----:B------:R-:W-:Y:S01]  /*1ea0*/  ULEA UR8, UR27, UR6, 0xc ;  /* 0x000000061b087291 */ /* 0x000fe2000f8e60ff */
[----:B------:R-:W-:Y:S01]  /*1eb0*/  UMOV UR29, 0x10000000 ;  /* 0x10000000001d7882 */ /* 0x000fe20000000000 */
[----:B------:R-:W-:-:S02]  /*1ec0*/  UMOV UR19, UR35 ;  /* 0x0000002300137c82 */ /* 0x000fc40008000000 */
[----:B------:R-:W-:Y:S02]  /*1ed0*/  UIADD3 UR16, UPT, UPT, UR8, 0x4300, URZ ;  /* 0x0000430008107890 */ /* 0x000fe4000fffe0ff */
[----:B------:R-:W-:Y:S01]  /*1ee0*/  UIADD3 UR8, UPT, UPT, UR8, 0x7300, URZ ;  /* 0x0000730008087890 */ /* 0x000fe2000fffe0ff */
[----:B------:R-:W-:Y:S01]  /*1ef0*/  UMOV UR20, UR36 ;  /* 0x0000002400147c82 */ /* 0x000fe20008000000 */
[----:B------:R-:W-:Y:S01]  /*1f00*/  UMOV UR12, UR36 ;  /* 0x00000024000c7c82 */ /* 0x000fe20008000000 */
[----:B------:R-:W-:Y:S01]  /*1f10*/  UMOV UR9, UR17 ;  /* 0x0000001100097c82 */ /* 0x000fe20008000000 */
[----:B------:R-:W-:Y:S01]  /*1f20*/  UMOV UR10, UR18 ;  /* 0x00000012000a7c82 */ /* 0x000fe20008000000 */
[----:B------:R-:W-:Y:S02]  /*1f30*/  UIADD3 UR25, UPT, UPT, UR25, 0x1, URZ ;  /* 0x0000000119197890 */ /* 0x000fe4000fffe0ff */
[----:B------:R4:W-:Y:S01]  /*1f40*/  UTMALDG.3D.2CTA [UR16], [UR32], desc[UR28] ;  /* 0x00001c10200075b4 */ /* 0x0009e20008211000 */
[----:B------:R-:W-:Y:S01]  /*1f50*/  UMOV UR27, UR23 ;  /* 0x00000017001b7c82 */ /* 0x000fe20008000000 */
[----:B------:R-:W-:Y:S01]  /*1f60*/  UISETP.NE.AND UP0, UPT, UR25, UR26, UPT ;  /* 0x0000001a1900728c */ /* 0x000fe2000bf05270 */
[----:B------:R4:W-:Y:S08]  /*1f70*/  UTMALDG.3D.2CTA [UR8], [UR30], desc[UR28] ;  /* 0x00001c081e0075b4 */ /* 0x0009f00008211000 */
[----:B----4-:R-:W-:Y:S05]  /*1f80*/  BRA.U UP0, `(.L_x_38) ;  /* 0xfffffffd004c7547 */ /* 0x010fea000b83ffff */
.L_x_32:
[----:B-1----:R-:W-:Y:S01]  /*1f90*/  LEA R2, R14, UR6, 0x3 ;  /* 0x000000060e027c11 */ /* 0x002fe2000f8e18ff */
[----:B------:R-:W-:Y:S01]  /*1fa0*/  NOP ;  /* 0x0000000000007918 */ /* 0x000fe20000000000 */
[----:B--2---:R-:W-:Y:S02]  /*1fb0*/  SHF.L.U32 R3, R12, 0x1f, RZ ;  /* 0x0000001f0c037819 */ /* 0x004fe400000006ff */
[----:B------:R-:W-:Y:S02]  /*1fc0*/  LEA R4, R14, UR6, 0x4 ;  /* 0x000000060e047c11 */ /* 0x000fe4000f8e20ff */
[----:B------:R-:W1:Y:S02]  /*1fd0*/  SYNCS.PHASECHK.TRANS64.TRYWAIT P0, [R2+URZ+0x80], R3 ;  /* 0x00008003020075a7 */ /* 0x000e6400080011ff */
[----:B-1----:R-:W-:Y:S05]  /*1fe0*/  @!P0 BRA `(.L_x_39) ;  /* 0x0000006400e88947 */ /* 0x002fea0003800000 */
.L_x_151:
[----:B------:R-:W2:Y:S01]  /*1ff0*/  LDS.128 R4, [R4+0x110] ;  /* 0x0001100004047984 */ /* 0x000ea20000000c00 */
[----:B------:R-:W-:Y:S01]  /*2000*/  ISETP.GE.AND P0, PT, R26, 0x1, PT ;  /* 0x000000011a00780c */ /* 0x000fe20003f06270 */
[----:B-1----:R-:W-:Y:S01]  /*2010*/  VIADD R2, R2, 0x90 ;  /* 0x0000009002027836 */ /* 0x002fe20000000000 */
[----:B------:R-:W-:Y:S01]  /*2020*/  @!PT LDS RZ, [RZ] ;  /* 0x00000000fffff984 */ /* 0x000fe20000000800 */
[----:B------:R-:W-:Y:S01]  /*2030*/  @!PT LDS RZ, [RZ] ;  /* 0x00000000fffff984 */ /* 0x000fe20000000800 */
[----:B------:R-:W-:Y:S01]  /*2040*/  @!PT LDS RZ, [RZ] ;  /* 0x00000000fffff984 */ /* 0x000fe20000000800 */
[----:B------:R-:W-:Y:S01]  /*2050*/  @!PT LDS RZ, [RZ] ;  /* 0x00000000fffff984 */ /* 0x000fe20000000800 */
[----:B------:R1:W-:Y:S06]  /*2060*/  MEMBAR.ALL.CTA ;  /* 0x0000000000007992 */ /* 0x0003ec0000008000 */
[----:B-1----:R-:W1:Y:S01]  /*2070*/  FENCE.VIEW.ASYNC.S ;  /* 0x00000000000073c6 */ /* 0x002e620000000000 */
[----:B------:R-:W-:-:S04]  /*2080*/  PRMT R2, RZ, 0x654, R2 ;  /* 0x00000654ff027816 */ /* 0x000fc80000000002 */
[----:B-1----:R1:W-:Y:S01]  /*2090*/  SYNCS.ARRIVE.TRANS64.RED.A1T0 RZ, [R2+URZ], RZ ;  /* 0x000000ff02ff79a7 */ /* 0x0023e200081004ff */
[----:B--2---:R-:W-:-:S13]  /*20a0*/  LOP3.LUT P2, RZ, R6, 0x1, RZ, 0xc0, !PT ;  /* 0x0000000106ff7812 */ /* 0x004fda000784c0ff */
[----:B------:R-:W-:Y:S01]  /*20b0*/  @P2 SHF.R.U32.HI R3, RZ, 0x10, R5 ;  /* 0x00000010ff032819 */ /* 0x000fe20000011605 */
[----:B------:R-:W-:Y:S01]  /*20c0*/  VOTEU.ANY UP0, P2 ;  /* 0x0000000000ff7886 */ /* 0x000fe20001000100 */
[----:B------:R-:W-:Y:S02]  /*20d0*/  @P2 MOV R13, R4 ;  /* 0x00000004000d2202 */ /* 0x000fe40000000f00 */
[----:B------:R-:W-:Y:S02]  /*20e0*/  @P2 R2UR.BROADCAST UR8, R3 ;  /* 0x00000000030822ca */ /* 0x000fe400008e0000 */
[----:B------:R-:W-:-:S11]  /*20f0*/  @P2 LOP3.LUT R11, R5, 0xffff, RZ, 0xc0, !PT ;  /* 0x0000ffff050b2812 */ /* 0x000fd600078ec0ff */
[----:B------:R-:W-:Y:S01]  /*2100*/  @UP0 UMOV UR36, UR8 ;  /* 0x0000000800240c82 */ /* 0x000fe20008000000 */
[----:B-1----:R-:W-:Y:S05]  /*2110*/  @!P0 BRA `(.L_x_40) ;  /* 0x0000000000b88947 */ /* 0x002fea0003800000 */
[----:B------:R-:W3:Y:S01]  /*2120*/  LDC.64 R4, c[0x0][0xb18] ;  /* 0x0002c600ff047b82 */ /* 0x000ee20000000a00 */
[----:B------:R-:W-:-:S07]  /*2130*/  ISETP.NE.AND P3, PT, R26, 0x1, PT ;  /* 0x000000011a00780c */ /* 0x000fce0003f65270 */
[----:B------:R-:W1:Y:S08]  /*2140*/  LDC.64 R6, c[0x0][0xb10] ;  /* 0x0002c400ff067b82 */ /* 0x000e700000000a00 */
[----:B------:R-:W2:Y:S08]  /*2150*/  LDC R17, c[0x0][0xb20] ;  /* 0x0002c800ff117b82 */ /* 0x000eb00000000800 */
[----:B------:R-:W4:Y:S01]  /*2160*/  LDC R18, c[0x0][0xb0c] ;  /* 0x0002c300ff127b82 */ /* 0x000f220000000800 */
[----:B---3--:R-:W-:Y:S01]  /*2170*/  IMAD.HI.U32 R22, R0, R5, RZ ;  /* 0x0000000500167227 */ /* 0x008fe200078e00ff */
[----:B------:R-:W-:-:S06]  /*2180*/  ISETP.NE.AND P0, PT, R4, 0x1, PT ;  /* 0x000000010400780c */ /* 0x000fcc0003f05270 */
[----:B------:R-:W3:Y:S01]  /*2190*/  LDC.64 R2, c[0x0][0xb28] ;  /* 0x0002ca00ff027b82 */ /* 0x000ee20000000a00 */
[----:B-1----:R-:W-:-:S04]  /*21a0*/  IMAD.HI.U32 R20, R9, R6, RZ ;  /* 0x0000000609147227 */ /* 0x002fc800078e00ff */
[----:B------:R-:W-:Y:S01]  /*21b0*/  IMAD.HI.U32 R24, R13, R6, RZ ;  /* 0x000000060d187227 */ /* 0x000fe200078e00ff */
[----:B------:R-:W-:Y:S02]  /*21c0*/  SHF.R.U32.HI R20, RZ, R7, R20 ;  /* 0x00000007ff147219 */ /* 0x000fe40000011614 */
[----:B--2---:R-:W-:Y:S01]  /*21d0*/  SHF.R.U32.HI R19, RZ, R17, R22 ;  /* 0x00000011ff137219 */ /* 0x004fe20000011616 */
[----:B------:R-:W-:Y:S01]  /*21e0*/  IMAD.HI.U32 R22, R11, R5, RZ ;  /* 0x000000050b167227 */ /* 0x000fe200078e00ff */
[----:B------:R-:W-:Y:S02]  /*21f0*/  SHF.R.U32.HI R24, RZ, R7, R24 ;  /* 0x00000007ff187219 */ /* 0x000fe40000011618 */
[----:B------:R-:W-:Y:S02]  /*2200*/  SEL R19, R0, R19, !P0 ;  /* 0x0000001300137207 */ /* 0x000fe40004000000 */
[----:B------:R-:W-:Y:S02]  /*2210*/  SHF.R.U32.HI R22, RZ, R17, R22 ;  /* 0x00000011ff167219 */ /* 0x000fe40000011616 */
[----:B----4-:R-:W-:-:S02]  /*2220*/  ISETP.NE.AND P1, PT, R18, 0x1, PT ;  /* 0x000000011200780c */ /* 0x010fc40003f25270 */
[----:B------:R-:W-:Y:S02]  /*2230*/  SEL R5, R11, R22, !P0 ;  /* 0x000000160b057207 */ /* 0x000fe40004000000 */
[----:B------:R-:W-:Y:S02]  /*2240*/  SEL R21, R9, R20, !P1 ;  /* 0x0000001409157207 */ /* 0x000fe40004800000 */
[----:B------:R-:W-:Y:S01]  /*2250*/  SEL R7, R13, R24, !P1 ;  /* 0x000000180d077207 */ /* 0x000fe20004800000 */
[----:B---3--:R-:W-:Y:S01]  /*2260*/  IMAD.HI.U32 R20, R19, R2, RZ ;  /* 0x0000000213147227 */ /* 0x008fe200078e00ff */
[----:B------:R-:W-:-:S03]  /*2270*/  IADD3 R17, PT, PT, -R5, RZ, RZ ;  /* 0x000000ff05117210 */ /* 0x000fc60007ffe1ff */
        /* <DEDUP_REMOVED lines=11> */
[----:B------:R-:W-:-:S04]  /*2330*/  @!P0 IMAD.HI.U32 R20, R7, R2, RZ ;  /* 0x0000000207148227 */ /* 0x000fc800078e00ff */
[----:B------:R-:W-:Y:S01]  /*2340*/  IMAD.MOV R2, RZ, RZ, -R6 ;  /* 0x000000ffff027224 */ /* 0x000fe200078e0a06 */
[----:B------:R-:W-:-:S03]  /*2350*/  @!P0 SHF.R.U32.HI R20, RZ, R3, R20 ;  /* 0x00000003ff148219 */ /* 0x000fc60000011614 */
[----:B------:R-:W-:Y:S01]  /*2360*/  IMAD R2, R26, R2, R5 ;  /* 0x000000021a027224 */ /* 0x000fe200078e0205 */
        /* <DEDUP_REMOVED lines=9> */
.L_x_40:
[----:B------:R-:W1:Y:S02]  /*2400*/  LDCU UR8, c[0x0][0xb30] ;  /* 0x00016600ff0877ac */ /* 0x000e640008000800 */
[----:B-1----:R-:W-:-:S09]  /*2410*/  UISETP.NE.AND UP0, UPT, UR8, 0x1, UPT ;  /* 0x000000010800788c */ /* 0x002fd2000bf05270 */
[----:B------:R-:W-:Y:S05]  /*2420*/  BRA.U UP0, `(.L_x_41) ;  /* 0x0000000100407547 */ /* 0x000fea000b800000 */
[----:B------:R-:W1:Y:S08]  /*2430*/  LDC.64 R4, c[0x0][0xb10] ;  /* 0x0002c400ff047b82 */ /* 0x000e700000000a00 */
[----:B------:R-:W2:Y:S08]  /*2440*/  LDC.64 R2, c[0x0][0xb18] ;  /* 0x0002c600ff027b82 */ /* 0x000eb00000000a00 */
[----:B------:R-:W4:Y:S08]  /*2450*/  LDC R6, c[0x0][0xb20] ;  /* 0x0002c800ff067b82 */ /* 0x000f300000000800 */
[----:B------:R-:W3:Y:S01]  /*2460*/  LDC R18, c[0x0][0xb0c] ;  /* 0x0002c300ff127b82 */ /* 0x000ee20000000800 */
[----:B-1----:R-:W-:-:S05]  /*2470*/  IMAD.HI.U32 R4, R13, R4, RZ ;  /* 0x000000040d047227 */ /* 0x002fca00078e00ff */
[----:B------:R-:W-:Y:S01]  /*2480*/  SHF.R.U32.HI R4, RZ, R5, R4 ;  /* 0x00000005ff047219 */ /* 0x000fe20000011604 */
[----:B--2---:R-:W-:Y:S01]  /*2490*/  IMAD.HI.U32 R3, R11, R3, RZ ;  /* 0x000000030b037227 */ /* 0x004fe200078e00ff */
[----:B------:R-:W-:-:S04]  /*24a0*/  ISETP.NE.AND P0, PT, R2, 0x1, PT ;  /* 0x000000010200780c */ /* 0x000fc80003f05270 */
[----:B----4-:R-:W-:-:S04]  /*24b0*/  SHF.R.U32.HI R6, RZ, R6, R3 ;  /* 0x00000006ff067219 */ /* 0x010fc80000011603 */
[----:B------:R-:W-:Y:S02]  /*24c0*/  SEL R3, R11, R6, !P0 ;  /* 0x000000060b037207 */ /* 0x000fe40004000000 */
[----:B---3--:R-:W-:-:S04]  /*24d0*/  ISETP.NE.AND P1, PT, R18, 0x1, PT ;  /* 0x000000011200780c */ /* 0x008fc80003f25270 */
[----:B------:R-:W-:-:S05]  /*24e0*/  SEL R4, R13, R4, !P1 ;  /* 0x000000040d047207 */ /* 0x000fca0004800000 */
[----:B------:R-:W-:Y:S02]  /*24f0*/  IMAD.IADD R5, R3, 0x1, -R4 ;  /* 0x0000000103057824 */ /* 0x000fe400078e0a04 */
[----:B------:R-:W-:Y:S02]  /*2500*/  IMAD.IADD R3, R4, 0x1, -R3 ;  /* 0x0000000104037824 */ /* 0x000fe400078e0a03 */
[----:B------:R-:W-:Y:S02]  /*2510*/  IMAD R13, R5, R18, R13 ;  /* 0x00000012050d7224 */ /* 0x000fe400078e020d */
[----:B------:R-:W-:-:S07]  /*2520*/  IMAD R11, R3, R2, R11 ;  /* 0x00000002030b7224 */ /* 0x000fce00078e020b */
.L_x_41:
[----:B------:R-:W-:Y:S01]  /*2530*/  VIADD R14, R14, 0x1 ;  /* 0x000000010e0e7836 */ /* 0x000fe20000000000 */
[----:B------:R-:W-:Y:S01]  /*2540*/  PLOP3.LUT P1, PT, PT, PT, PT, 0x80, 0x8 ;  /* 0x000000000008781c */ /* 0x000fe20003f2f070 */
[----:B------:R-:W-:Y:S02]  /*2550*/  IMAD.IADD R21, R13, 0x1, R60 ;  /* 0x000000010d157824 */ /* 0x000fe400078e023c */
[----:B------:R-:W-:Y:S01]  /*2560*/  IMAD.IADD R20, R11, 0x1, R58 ;  /* 0x000000010b147824 */ /* 0x000fe200078e023a */
[----:B------:R-:W-:-:S04]  /*2570*/  ISETP.NE.AND P0, PT, R14, 0x2, PT ;  /* 0x000000020e00780c */ /* 0x000fc80003f05270 */
[----:B------:R-:W-:Y:S02]  /*2580*/  SEL R3, RZ, 0x1, P0 ;  /* 0x00000001ff037807 */ /* 0x000fe40000000000 */
[----:B------:R-:W-:Y:S02]  /*2590*/  SEL R14, R14, RZ, P0 ;  /* 0x000000ff0e0e7207 */ /* 0x000fe40000000000 */
[----:B------:R-:W-:Y:S01]  /*25a0*/  LOP3.LUT R12, R12, R3, RZ, 0x3c, !PT ;  /* 0x000000030c0c7212 */ /* 0x000fe200078e3cff */
[----:B------:R-:W-:Y:S06]  /*25b0*/  @P2 BRA `(.L_x_42) ;  /* 0xfffffff000642947 */ /* 0x000fec000383ffff */
[----:B------:R-:W-:Y:S01]  /*25c0*/  UIADD3 UR6, UPT, UPT, UR6, 0x18, URZ ;  /* 0x0000001806067890 */ /* 0x000fe2000fffe0ff */
[----:B------:R-:W-:-:S03]  /*25d0*/  SHF.L.U32 R3, R15, 0x1f, RZ ;  /* 0x0000001f0f037819 */ /* 0x000fc600000006ff */
[----:B------:R-:W-:-:S09]  /*25e0*/  ULEA UR4, UR23, UR6, 0x3 ;  /* 0x0000000617047291 */ /* 0x000fd2000f8e18ff */
[----:B------:R-:W1:Y:S02]  /*25f0*/  SYNCS.PHASECHK.TRANS64.TRYWAIT P0, [UR4], R3 ;  /* 0x00000003ff0075a7 */ /* 0x000e640008001104 */
[----:B-1----:R-:W-:Y:S05]  /*2600*/  @!P0 BRA `(.L_x_43) ;  /* 0x0000006000748947 */ /* 0x002fea0003800000 */
.L_x_153:
[----:B------:R-:W-:-:S04]  /*2610*/  UIADD3 UR5, UPT, UPT, UR23, 0x1, URZ ;  /* 0x0000000117057890 */ /* 0x000fc8000fffe0ff */
[----:B------:R-:W-:-:S04]  /*2620*/  UISETP.NE.AND UP0, UPT, UR5, 0x3, UPT ;  /* 0x000000030500788c */ /* 0x000fc8000bf05270 */
[----:B------:R-:W-:Y:S02]  /*2630*/  USEL UR7, URZ, 0x1, UP0 ;  /* 0x00000001ff077887 */ /* 0x000fe40008000000 */
[----:B------:R-:W-:-:S04]  /*2640*/  USEL UR5, UR5, URZ, UP0 ;  /* 0x000000ff05057287 */ /* 0x000fc80008000000 */
[----:B------:R-:W-:Y:S01]  /*2650*/  ULEA UR4, UR5, UR6, 0x3 ;  /* 0x0000000605047291 */ /* 0x000fe2000f8e18ff */
[----:B------:R-:W-:-:S04]  /*2660*/  LOP3.LUT R15, R15, UR7, RZ, 0x3c, !PT ;  /* 0x000000070f0f7c12 */ /* 0x000fc8000f8e3cff */
[----:B-1----:R-:W-:-:S04]  /*2670*/  SHF.L.U32 R3, R15, 0x1f, RZ ;  /* 0x0000001f0f037819 */ /* 0x002fc800000006ff */
[----:B------:R-:W1:Y:S02]  /*2680*/  SYNCS.PHASECHK.TRANS64.TRYWAIT P0, [UR4], R3 ;  /* 0x00000003ff0075a7 */ /* 0x000e640008001104 */
[----:B-1----:R-:W-:Y:S05]  /*2690*/  @!P0 BRA `(.L_x_44) ;  /* 0x0000006000688947 */ /* 0x002fea0003800000 */
.L_x_155:
[----:B------:R-:W-:-:S04]  /*26a0*/  UIADD3 UR5, UPT, UPT, UR5, 0x1, URZ ;  /* 0x0000000105057890 */ /* 0x000fc8000fffe0ff */
[----:B------:R-:W-:-:S04]  /*26b0*/  UISETP.NE.AND UP0, UPT, UR5, 0x3, UPT ;  /* 0x000000030500788c */ /* 0x000fc8000bf05270 */
[----:B------:R-:W-:Y:S02]  /*26c0*/  USEL UR4, URZ, 0x1, UP0 ;  /* 0x00000001ff047887 */ /* 0x000fe40008000000 */
[----:B------:R-:W-:-:S04]  /*26d0*/  USEL UR5, UR5, URZ, UP0 ;  /* 0x000000ff05057287 */ /* 0x000fc80008000000 */
[----:B------:R-:W-:Y:S01]  /*26e0*/  ULEA UR5, UR5, UR6, 0x3 ;  /* 0x0000000605057291 */ /* 0x000fe2000f8e18ff */
[----:B-1----:R-:W-:-:S04]  /*26f0*/  LOP3.LUT R3, R15, UR4, RZ, 0x3c, !PT ;  /* 0x000000040f037c12 */ /* 0x002fc8000f8e3cff */
[----:B------:R-:W-:Y:S01]  /*2700*/  SHF.L.U32 R3, R3, 0x1f, RZ ;  /* 0x0000001f03037819 */ /* 0x000fe200000006ff */
[----:B---3--:R-:W-:-:S07]  /*2710*/  IMAD.U32 R0, RZ, RZ, UR5 ;  /* 0x00000005ff007e24 */ /* 0x008fce000f8e00ff */
.L_x_45:
[----:B-1----:R1:W2:Y:S02]  /*2720*/  SYNCS.PHASECHK.TRANS64.TRYWAIT P0, [R0+URZ], R3 ;  /* 0x00000003000075a7 */ /* 0x0022a400080011ff */
[----:B--2---:R-:W-:Y:S05]  /*2730*/  @!P0 NANOSLEEP.SYNCS 0x989680 ;  /* 0x009896800000895d */ /* 0x004fea0003900000 */
[----:B------:R-:W2:Y:S02]  /*2740*/  @!P0 SYNCS.PHASECHK.TRANS64 P0, [R0+URZ], R3 ;  /* 0x00000003000085a7 */ /* 0x000ea400080010ff */
[----:B--2---:R-:W-:Y:S05]  /*2750*/  @P0 EXIT ;  /* 0x000000000000094d */ /* 0x004fea0003800000 */
[----:B------:R-:W-:Y:S05]  /*2760*/  BRA `(.L_x_45) ;  /* 0xfffffffc00ec7947 */ /* 0x000fea000383ffff */
.L_x_22:
[----:B------:R-:W-:-:S04]  /*2770*/  UISETP.NE.AND UP1, UPT, UR37, URZ, UPT ;  /* 0x000000ff2500728c */ /* 0x000fc8000bf25270 */
[----:B------:R-:W-:-:S09]  /*2780*/  UISETP.NE.OR UP1, UPT, UR10, 0x1, UP1 ;  /* 0x000000010a00788c */ /* 0x000fd20008f25670 */
[----:B------:R-:W-:Y:S05]  /*2790*/  BRA.U UP1, `(.L_x_46) ;  /* 0x00000005014c7547 */ /* 0x000fea000b800000 */
[----:B------:R-:W-:Y:S01]  /*27a0*/  HFMA2 R11, -RZ, RZ, 0, 0 ;  /* 0x00000000ff0b7431 */ /* 0x000fe200000001ff */
[----:B------:R-:W-:Y:S01]  /*27b0*/  ISETP.GE.U32.AND P2, PT, R10, 0x2, PT ;  /* 0x000000020a00780c */ /* 0x000fe20003f46070 */
[----:B------:R-:W-:Y:S01]  /*27c0*/  IMAD.MOV.U32 R12, RZ, RZ, 0x1 ;  /* 0x00000001ff0c7424 */ /* 0x000fe200078e00ff */
[----:B------:R-:W-:Y:S01]  /*27d0*/  CS2R R8, SRZ ;  /* 0x0000000000087805 */ /* 0x000fe2000001ff00 */
[----:B------:R-:W-:Y:S01]  /*27e0*/  IMAD.MOV.U32 R3, RZ, RZ, RZ ;  /* 0x000000ffff037224 */ /* 0x000fe200078e00ff */
[----:B------:R-:W-:Y:S01]  /*27f0*/  UMOV UR4, 0x400 ;  /* 0x0000040000047882 */ /* 0x000fe20000000000 */
[----:B------:R-:W-:Y:S01]  /*2800*/  UMOV UR6, URZ ;  /* 0x000000ff00067c82 */ /* 0x000fe20008000000 */
[----:B------:R-:W-:-:S12]  /*2810*/  ULEA UR37, UR37, UR4, 0x18 ;  /* 0x0000000425257291 */ /* 0x000fd8000f8ec0ff */
.L_x_50:
[----:B------:R-:W-:Y:S02]  /*2820*/  LEA R0, R3, UR37, 0x3 ;  /* 0x0000002503007c11 */ /* 0x000fe4000f8e18ff */
[----:B------:R-:W-:-:S03]  /*2830*/  SHF.L.U32 R5, R8, 0x1f, RZ ;  /* 0x0000001f08057819 */ /* 0x000fc600000006ff */
[----:B------:R-:W-:Y:S01]  /*2840*/  VIADD R4, R0, 0xf0 ;  /* 0x000000f000047836 */ /* 0x000fe20000000000 */
[----:B------:R-:W1:Y:S02]  /*2850*/  SYNCS.PHASECHK.TRANS64.TRYWAIT P0, [R0+URZ+0xe0], R5 ;  /* 0x0000e005000075a7 */ /* 0x000e6400080011ff */
[----:B-1----:R-:W-:Y:S05]  /*2860*/  @!P0 BRA `(.L_x_47) ;  /* 0x00000060000c8947 */ /* 0x002fea0003800000 */
.L_x_156:
[----:B------:R-:W-:Y:S01]  /*2870*/  ULEA UR5, UR6, UR37, 0x3 ;  /* 0x0000002506057291 */ /* 0x000fe2000f8e18ff */
[----:B------:R-:W-:Y:S01]  /*2880*/  PRMT R4, RZ, 0x654, R4 ;  /* 0x00000654ff047816 */ /* 0x000fe20000000004 */
[----:B-1----:R-:W-:Y:S01]  /*2890*/  @!P2 IMAD.MOV.U32 R5, RZ, RZ, 0x10 ;  /* 0x00000010ff05a424 */ /* 0x002fe200078e00ff */
[----:B------:R-:W-:Y:S01]  /*28a0*/  SHF.L.U32 R7, R12, 0x1f, RZ ;  /* 0x0000001f0c077819 */ /* 0x000fe200000006ff */
[----:B------:R-:W-:Y:S01]  /*28b0*/  UIADD3 UR4, UPT, UPT, UR5, 0x80, URZ ;  /* 0x0000008005047890 */ /* 0x000fe2000fffe0ff */
[----:B------:R1:W-:Y:S05]  /*28c0*/  SYNCS.ARRIVE.TRANS64.RED.A1T0 RZ, [R4+URZ], RZ ;  /* 0x000000ff04ff79a7 */ /* 0x0003ea00081004ff */
[----:B------:R-:W-:Y:S01]  /*28d0*/  IMAD.U32 R13, RZ, RZ, UR4 ;  /* 0x00000004ff0d7e24 */ /* 0x000fe2000f8e00ff */
[----:B------:R-:W2:Y:S04]  /*28e0*/  SYNCS.PHASECHK.TRANS64.TRYWAIT P0, [UR5+0x90], R7 ;  /* 0x00009007ff0075a7 */ /* 0x000ea80008001105 */
[----:B------:R-:W-:Y:S01]  /*28f0*/  PRMT R13, R10, 0x654, R13 ;  /* 0x000006540a0d7816 */ /* 0x000fe2000000000d */
[----:B-12---:R-:W-:Y:S06]  /*2900*/  @!P0 BRA `(.L_x_48) ;  /* 0x0000005c00f88947 */ /* 0x006fec0003800000 */
.L_x_158:
[----:B------:R-:W-:Y:S01]  /*2910*/  ULEA UR4, UR6, UR37, 0x4 ;  /* 0x0000002506047291 */ /* 0x000fe2000f8e20ff */
[----:B------:R-:W-:Y:S01]  /*2920*/  SEL R2, R13, R2, !P2 ;  /* 0x000000020d027207 */ /* 0x000fe20005000000 */
[----:B------:R-:W-:Y:S01]  /*2930*/  UIADD3 UR5, UPT, UPT, UR5, 0x80, URZ ;  /* 0x0000008005057890 */ /* 0x000fe2000fffe0ff */
[----:B-1----:R-:W-:Y:S01]  /*2940*/  LEA R0, R11, UR37, 0x3 ;  /* 0x000000250b007c11 */ /* 0x002fe2000f8e18ff */
[----:B------:R-:W-:Y:S01]  /*2950*/  UIADD3 UR4, UPT, UPT, UR4, 0x110, URZ ;  /* 0x0000011004047890 */ /* 0x000fe2000fffe0ff */
[----:B------:R1:W-:Y:S01]  /*2960*/  @!P2 SYNCS.ARRIVE.TRANS64.RED RZ, [R2+URZ], R5 ;  /* 0x0000000502ffa9a7 */ /* 0x0003e200080004ff */
[----:B------:R-:W-:Y:S01]  /*2970*/  UIADD3 UR6, UPT, UPT, UR6, 0x1, URZ ;  /* 0x0000000106067890 */ /* 0x000fe2000fffe0ff */
[----:B------:R-:W-:-:S03]  /*2980*/  VIADD R3, R3, 0x1 ;  /* 0x0000000103037836 */ /* 0x000fc60000000000 */
[----:B------:R-:W-:Y:S02]  /*2990*/  UISETP.NE.AND UP0, UPT, UR6, 0x2, UPT ;  /* 0x000000020600788c */ /* 0x000fe4000bf05270 */
[----:B------:R-:W-:Y:S01]  /*29a0*/  ISETP.NE.AND P0, PT, R3, 0x2, PT ;  /* 0x000000020300780c */ /* 0x000fe20003f05270 */
[----:B------:R-:W-:Y:S06]  /*29b0*/  UGETNEXTWORKID.BROADCAST [UR4], [UR5] ;  /* 0x00000000040073ca */ /* 0x000fec0008000100 */
[----:B------:R-:W-:Y:S02]  /*29c0*/  USEL UR4, URZ, 0x1, UP0 ;  /* 0x00000001ff047887 */ /* 0x000fe40008000000 */
[----:B------:R-:W-:-:S04]  /*29d0*/  USEL UR6, UR6, URZ, UP0 ;  /* 0x000000ff06067287 */ /* 0x000fc80008000000 */
[----:B------:R-:W-:Y:S02]  /*29e0*/  LOP3.LUT R12, R12, UR4, RZ, 0x3c, !PT ;  /* 0x000000040c0c7c12 */ /* 0x000fe4000f8e3cff */
[----:B-1----:R-:W-:-:S04]  /*29f0*/  SHF.L.U32 R5, R9, 0x1f, RZ ;  /* 0x0000001f09057819 */ /* 0x002fc800000006ff */
[----:B------:R-:W1:Y:S02]  /*2a00*/  SYNCS.PHASECHK.TRANS64.TRYWAIT P1, [R0+URZ+0x80], R5 ;  /* 0x00008005000075a7 */ /* 0x000e6400080211ff */
[----:B-1----:R-:W-:Y:S05]  /*2a10*/  @!P1 BRA `(.L_x_49) ;  /* 0x0000005c00cc9947 */ /* 0x002fea0003800000 */
.L_x_159:
[----:B------:R-:W-:Y:S01]  /*2a20*/  LEA R4, R11, UR37, 0x4 ;  /* 0x000000250b047c11 */ /* 0x000fe2000f8e20ff */
[----:B-1----:R-:W-:Y:S01]  /*2a30*/  VIADD R0, R0, 0x90 ;  /* 0x0000009000007836 */ /* 0x002fe20000000000 */
[----:B------:R-:W-:Y:S01]  /*2a40*/  SEL R3, R3, RZ, P0 ;  /* 0x000000ff03037207 */ /* 0x000fe20000000000 */
[----:B------:R-:W-:-:S03]  /*2a50*/  VIADD R11, R11, 0x1 ;  /* 0x000000010b0b7836 */ /* 0x000fc60000000000 */
[----:B------:R-:W1:Y:S01]  /*2a60*/  LDS.128 R4, [R4+0x110] ;  /* 0x0001100004047984 */ /* 0x000e620000000c00 */
[----:B------:R-:W-:Y:S02]  /*2a70*/  PRMT R0, RZ, 0x654, R0 ;  /* 0x00000654ff007816 */ /* 0x000fe40000000000 */
[C---:B------:R-:W-:Y:S01]  /*2a80*/  ISETP.NE.AND P1, PT, R11.reuse, 0x2, PT ;  /* 0x000000020b00780c */ /* 0x040fe20003f25270 */
[----:B------:R-:W-:Y:S01]  /*2a90*/  @!PT LDS RZ, [RZ] ;  /* 0x00000000fffff984 */ /* 0x000fe20000000800 */
[----:B------:R-:W-:Y:S01]  /*2aa0*/  @!PT LDS RZ, [RZ] ;  /* 0x00000000fffff984 */ /* 0x000fe20000000800 */
[----:B------:R-:W-:Y:S01]  /*2ab0*/  @!PT LDS RZ, [RZ] ;  /* 0x00000000fffff984 */ /* 0x000fe20000000800 */
[----:B------:R-:W-:Y:S01]  /*2ac0*/  @!PT LDS RZ, [RZ] ;  /* 0x00000000fffff984 */ /* 0x000fe20000000800 */
[----:B------:R2:W-:Y:S06]  /*2ad0*/  MEMBAR.ALL.CTA ;  /* 0x0000000000007992 */ /* 0x0005ec0000008000 */
[----:B--2---:R-:W2:Y:S01]  /*2ae0*/  FENCE.VIEW.ASYNC.S ;  /* 0x00000000000073c6 */ /* 0x004ea20000000000 */
[----:B------:R-:W-:Y:S01]  /*2af0*/  SEL R11, R11, RZ, P1 ;  /* 0x000000ff0b0b7207 */ /* 0x000fe20000800000 */
[----:B--2---:R2:W-:Y:S01]  /*2b00*/  SYNCS.ARRIVE.TRANS64.RED.A1T0 RZ, [R0+URZ], RZ ;  /* 0x000000ff00ff79a7 */ /* 0x0045e200081004ff */
[----:B-1----:R-:W-:-:S02]  /*2b10*/  LOP3.LUT P3, RZ, R6, 0x1, RZ, 0xc0, !PT ;  /* 0x0000000106ff7812 */ /* 0x002fc4000786c0ff */
[----:B------:R-:W-:-:S04]  /*2b20*/  SEL R5, RZ, 0x1, P0 ;  /* 0x00000001ff057807 */ /* 0x000fc80000000000 */
[----:B------:R-:W-:Y:S02]  /*2b30*/  LOP3.LUT R8, R8, R5, RZ, 0x3c, !PT ;  /* 0x0000000508087212 */ /* 0x000fe400078e3cff */
[----:B--2---:R-:W-:-:S04]  /*2b40*/  SEL R0, RZ, 0x1, P1 ;  /* 0x00000001ff007807 */ /* 0x004fc80000800000 */
[----:B------:R-:W-:Y:S01]  /*2b50*/  LOP3.LUT R9, R9, R0, RZ, 0x3c, !PT ;  /* 0x0000000009097212 */ /* 0x000fe200078e3cff */
[----:B------:R-:W-:Y:S06]  /*2b60*/  @P3 BRA `(.L_x_50) ;  /* 0xfffffffc002c3947 */ /* 0x000fec000383ffff */
[----:B------:R-:W-:Y:S01]  /*2b70*/  ULEA UR5, UR6, UR37, 0x3 ;  /* 0x0000002506057291 */ /* 0x000fe2000f8e18ff */
[----:B------:R-:W-:-:S08]  /*2b80*/  SHF.L.U32 R3, R12, 0x1f, RZ ;  /* 0x0000001f0c037819 */ /* 0x000fd000000006ff */
[----:B------:R-:W1:Y:S02]  /*2b90*/  SYNCS.PHASECHK.TRANS64 P0, [UR5+0x90], R3 ;  /* 0x00009003ff0075a7 */ /* 0x000e640008001005 */
[----:B-1----:R-:W-:Y:S05]  /*2ba0*/  @P0 BRA `(.L_x_51) ;  /* 0x0000000000080947 */ /* 0x002fea0003800000 */
[----:B------:R-:W1:Y:S02]  /*2bb0*/  SYNCS.PHASECHK.TRANS64.TRYWAIT P0, [UR5+0x90], R3 ;  /* 0x00009003ff0075a7 */ /* 0x000e640008001105 */
[----:B-1----:R-:W-:Y:S05]  /*2bc0*/  @!P0 BRA `(.L_x_52) ;  /* 0x0000005c00748947 */ /* 0x002fea0003800000 */
.L_x_51:
[----:B------:R-:W-:-:S04]  /*2bd0*/  UIADD3 UR4, UPT, UPT, UR6, 0x1, URZ ;  /* 0x0000000106047890 */ /* 0x000fc8000fffe0ff */
[----:B------:R-:W-:-:S04]  /*2be0*/  UISETP.NE.AND UP0, UPT, UR4, 0x2, UPT ;  /* 0x000000020400788c */ /* 0x000fc8000bf05270 */
[----:B------:R-:W-:Y:S02]  /*2bf0*/  USEL UR7, URZ, 0x1, UP0 ;  /* 0x00000001ff077887 */ /* 0x000fe40008000000 */
[----:B------:R-:W-:-:S04]  /*2c00*/  USEL UR4, UR4, URZ, UP0 ;  /* 0x000000ff04047287 */ /* 0x000fc80008000000 */
[----:B------:R-:W-:Y:S01]  /*2c10*/  ULEA UR4, UR4, UR37, 0x3 ;  /* 0x0000002504047291 */ /* 0x000fe2000f8e18ff */
[----:B-1----:R-:W-:-:S04]  /*2c20*/  LOP3.LUT R3, R12, UR7, RZ, 0x3c, !PT ;  /* 0x000000070c037c12 */ /* 0x002fc8000f8e3cff */
[----:B------:R-:W-:-:S04]  /*2c30*/  SHF.L.U32 R0, R3, 0x1f, RZ ;  /* 0x0000001f03007819 */ /* 0x000fc800000006ff */
[----:B------:R-:W1:Y:S02]  /*2c40*/  SYNCS.PHASECHK.TRANS64 P0, [UR4+0x90], R0 ;  /* 0x00009000ff0075a7 */ /* 0x000e640008001004 */
[----:B-1----:R-:W-:Y:S05]  /*2c50*/  @P0 EXIT ;  /* 0x000000000000094d */ /* 0x002fea0003800000 */
[----:B------:R-:W-:Y:S02]  /*2c60*/  SHF.L.U32 R3, R3, 0x1f, RZ ;  /* 0x0000001f03037819 */ /* 0x000fe400000006ff */
[----:B------:R-:W-:-:S07]  /*2c70*/  MOV R0, UR4 ;  /* 0x0000000400007c02 */ /* 0x000fce0008000f00 */
.L_x_53:
[----:B-1----:R1:W2:Y:S02]  /*2c80*/  SYNCS.PHASECHK.TRANS64.TRYWAIT P0, [R0+URZ+0x90], R3 ;  /* 0x00009003000075a7 */ /* 0x0022a400080011ff */
[----:B--2---:R-:W-:Y:S05]  /*2c90*/  @!P0 NANOSLEEP.SYNCS 0x989680 ;  /* 0x009896800000895d */ /* 0x004fea0003900000 */
[----:B------:R-:W2:Y:S02]  /*2ca0*/  @!P0 SYNCS.PHASECHK.TRANS64 P0, [R0+URZ+0x90], R3 ;  /* 0x00009003000085a7 */ /* 0x000ea400080010ff */
[----:B--2---:R-:W-:Y:S05]  /*2cb0*/  @P0 EXIT ;  /* 0x000000000000094d */ /* 0x004fea0003800000 */
[----:B------:R-:W-:Y:S05]  /*2cc0*/  BRA `(.L_x_53) ;  /* 0xfffffffc00ec7947 */ /* 0x000fea000383ffff */
.L_x_46:
[----:B------:R-:W-:Y:S05]  /*2cd0*/  BRA.U UP4, `(.L_x_54) ;  /* 0x0000001104a07547 */ /* 0x000fea000b800000 */
[----:B------:R-:W-:Y:S01]  /*2ce0*/  UMOV UR6, 0x40 ;  /* 0x0000004000067882 */ /* 0x000fe20000000000 */
[----:B------:R-:W-:Y:S01]  /*2cf0*/  NOP ;  /* 0x0000000000007918 */ /* 0x000fe20000000000 */
[----:B------:R-:W-:Y:S01]  /*2d00*/  ULEA UR6, UR37, UR6, 0x18 ;  /* 0x0000000625067291 */ /* 0x000fe2000f8ec0ff */
[----:B------:R-:W-:Y:S02]  /*2d10*/  UMOV UR7, 0x400 ;  /* 0x0000040000077882 */ /* 0x000fe40000000000 */
[----:B------:R-:W-:-:S06]  /*2d20*/  ULEA UR37, UR37, UR7, 0x18 ;  /* 0x0000000725257291 */ /* 0x000fcc000f8ec0ff */
[----:B------:R-:W1:Y:S02]  /*2d30*/  LDS.U8 R2, [UR6+0x1c] ;  /* 0x00001c06ff027984 */ /* 0x000e640008000000 */
[----:B-1----:R-:W-:-:S13]  /*2d40*/  ISETP.NE.AND P0, PT, R2, RZ, PT ;  /* 0x000000ff0200720c */ /* 0x002fda0003f05270 */
[----:B------:R-:W-:Y:S05]  /*2d50*/  @P0 BRA `(.L_x_55) ;  /* 0x0000000400080947 */ /* 0x000fea0003800000 */
[----:B------:R-:W-:Y:S02]  /*2d60*/  UISETP.NE.U32.AND UP0, UPT, UR5, 0x1, UPT ;  /* 0x000000010500788c */ /* 0x000fe4000bf05070 */
[----:B------:R-:W-:-:S07]  /*2d70*/  UIADD3 UR8, UPT, UPT, UR6, 0x8, URZ ;  /* 0x0000000806087890 */ /* 0x000fce000fffe0ff */
[----:B------:R-:W-:Y:S05]  /*2d80*/  BRA.U !UP0, `(.L_x_56) ;  /* 0x00000001089c7547 */ /* 0x000fea000b800000 */
[----:B------:R-:W-:Y:S01]  /*2d90*/  ELECT P0, URZ, PT ;  /* 0x0000000000ff782f */ /* 0x000fe20003800000 */
[----:B------:R-:W-:-:S12]  /*2da0*/  BSSY B0, `(.L_x_56) ;  /* 0x0000025000007945 */ /* 0x000fd80003800000 */
[----:B------:R-:W-:Y:S05]  /*2db0*/  @!P0 BRA `(.L_x_57) ;  /* 0x00000000008c8947 */ /* 0x000fea0003800000 */
[----:B------:R-:W-:-:S05]  /*2dc0*/  UMOV UR7, 0x10 ;  /* 0x0000001000077882 */ /* 0x000fca0000000000 */
[----:B------:R-:W-:Y:S04]  /*2dd0*/  DEPBAR.LE SB1, 0x36 ;  /* 0x00009d800000791a */ /* 0x000fe80000000000 */
[----:B------:R-:W1:Y:S02]  /*2de0*/  UTCATOMSWS.2CTA.FIND_AND_SET.ALIGN UP1, UR7, UR7 ;  /* 0x00000007000775e3 */ /* 0x000e640008220800 */
[----:B-1----:R-:W-:Y:S01]  /*2df0*/  MOV R11, UR7 ;  /* 0x00000007000b7c02 */ /* 0x002fe20008000f00 */
[----:B------:R-:W-:Y:S06]  /*2e00*/  BRA.U UP1, `(.L_x_58) ;  /* 0x0000000101187547 */ /* 0x000fec000b800000 */
.L_x_59:
[----:B------:R-:W-:Y:S05]  /*2e10*/  NANOSLEEP 0x64 ;  /* 0x000000640000795d */ /* 0x000fea0003800000 */
[----:B------:R-:W-:-:S05]  /*2e20*/  UMOV UR7, 0x10 ;  /* 0x0000001000077882 */ /* 0x000fca0000000000 */
[----:B------:R-:W-:Y:S04]  /*2e30*/  DEPBAR.LE SB1, 0x36 ;  /* 0x00009d800000791a */ /* 0x000fe80000000000 */
[----:B------:R-:W1:Y:S02]  /*2e40*/  UTCATOMSWS.2CTA.FIND_AND_SET.ALIGN UP1, UR7, UR7 ;  /* 0x00000007000775e3 */ /* 0x000e640008220800 */
[----:B-1----:R-:W-:Y:S01]  /*2e50*/  MOV R11, UR7 ;  /* 0x00000007000b7c02 */ /* 0x002fe20008000f00 */
[----:B------:R-:W-:Y:S05]  /*2e60*/  BRA.U !UP1, `(.L_x_59) ;  /* 0xfffffffd09e87547 */ /* 0x000fea000b83ffff */
.L_x_58:
[----:B------:R-:W1:Y:S01]  /*2e70*/  LDS R5, [UR6+0x10] ;  /* 0x00001006ff057984 */ /* 0x000e620008000800 */
[----:B------:R-:W-:Y:S01]  /*2e80*/  IMAD.U32 R3, RZ, RZ, UR37 ;  /* 0x00000025ff037e24 */ /* 0x000fe2000f8e00ff */
[----:B------:R-:W-:-:S03]  /*2e90*/  MOV R2, UR4 ;  /* 0x0000000400027c02 */ /* 0x000fc60008000f00 */
[----:B------:R-:W-:Y:S01]  /*2ea0*/  VIADD R3, R3, 0x130 ;  /* 0x0000013003037836 */ /* 0x000fe20000000000 */
[----:B-1----:R-:W-:-:S04]  /*2eb0*/  SHF.L.U32 R5, R5, 0x1f, RZ ;  /* 0x0000001f05057819 */ /* 0x002fc800000006ff */
[----:B------:R-:W1:Y:S02]  /*2ec0*/  SYNCS.PHASECHK.TRANS64.TRYWAIT P0, [UR6+0x8], R5 ;  /* 0x00000805ff0075a7 */ /* 0x000e640008001106 */
[----:B-1----:R-:W-:Y:S05]  /*2ed0*/  @P0 BRA `(.L_x_60) ;  /* 0x0000000000080947 */ /* 0x002fea0003800000 */
[----:B------:R-:W1:Y:S02]  /*2ee0*/  SYNCS.PHASECHK.TRANS64.TRYWAIT P0, [UR6+0x8], R5 ;  /* 0x00000805ff0075a7 */ /* 0x000e640008001106 */
[----:B-1----:R-:W-:Y:S05]  /*2ef0*/  @!P0 BRA `(.L_x_61) ;  /* 0x0000005800c08947 */ /* 0x002fea0003800000 */
.L_x_60:
[----:B-1----:R-:W-:Y:S01]  /*2f00*/  HFMA2 R4, -RZ, RZ, 0, 5.9604644775390625e-08 ;  /* 0x00000001ff047431 */ /* 0x002fe200000001ff */
[----:B------:R-:W-:Y:S01]  /*2f10*/  UPRMT UR7, UR4, 0x654, UR8 ;  /* 0x0000065404077896 */ /* 0x000fe20008000008 */
[----:B------:R-:W-:Y:S01]  /*2f20*/  IMAD.MOV.U32 R6, RZ, RZ, 0xffff ;  /* 0x0000ffffff067424 */ /* 0x000fe200078e00ff */
[----:B------:R-:W-:Y:S01]  /*2f30*/  PRMT R2, R2, 0x654, R3 ;  /* 0x0000065402027816 */ /* 0x000fe20000000003 */
[----:B------:R-:W-:Y:S02]  /*2f40*/  IMAD.MOV.U32 R5, RZ, RZ, 0x4 ;  /* 0x00000004ff057424 */ /* 0x000fe400078e00ff */
[----:B------:R-:W-:Y:S01]  /*2f50*/  IMAD.SHL.U32 R9, R11, 0x20, RZ ;  /* 0x000000200b097824 */ /* 0x000fe200078e00ff */
[----:B------:R-:W-:Y:S02]  /*2f60*/  MOV R3, UR7 ;  /* 0x0000000700037c02 */ /* 0x000fe40008000f00 */
[-C--:B------:R-:W-:Y:S01]  /*2f70*/  SHF.L.U32 R7, R6, R11.reuse, RZ ;  /* 0x0000000b06077219 */ /* 0x080fe200000006ff */
[----:B------:R1:W-:Y:S01]  /*2f80*/  SYNCS.ARRIVE.TRANS64.RED RZ, [UR7], R5 ;  /* 0x00000005ffff79a7 */ /* 0x0003e20008000407 */
[----:B------:R-:W-:Y:S01]  /*2f90*/  SHF.L.U32 R6, R4, R11, RZ ;  /* 0x0000000b04067219 */ /* 0x000fe200000006ff */
[----:B------:R1:W-:Y:S04]  /*2fa0*/  STS [UR37+0x130], R9 ;  /* 0x00013009ff007988 */ /* 0x0003e80008000825 */
[----:B------:R1:W-:Y:S04]  /*2fb0*/  STAS [R2.64], R11 ;  /* 0x0000000b02007dbd */ /* 0x0003e8000c0008ff */
[----:B------:R1:W-:Y:S04]  /*2fc0*/  ATOMS.OR RZ, [UR6+0x14], R7 ;  /* 0x00001407ffff798c */ /* 0x0003e8000b000006 */
[----:B------:R1:W-:Y:S04]  /*2fd0*/  ATOMS.OR RZ, [UR6+0x18], R6 ;  /* 0x00001806ffff798c */ /* 0x0003e8000b000006 */
[----:B------:R1:W-:Y:S02]  /*2fe0*/  ATOMS.XOR RZ, [UR6+0x10], R4 ;  /* 0x00001004ffff798c */ /* 0x0003e4000b800006 */
.L_x_57:
[----:B------:R-:W-:Y:S05]  /*2ff0*/  BSYNC B0 ;  /* 0x0000000000007941 */ /* 0x000fea0003800000 */
.L_x_56:
[----:B------:R-:W-:Y:S05]  /*3000*/  BRA.U UP0, `(.L_x_62) ;  /* 0x00000001006c7547 */ /* 0x000fea000b800000 */
[----:B------:R-:W-:-:S03]  /*3010*/  UMOV UR7, 0xffffffff ;  /* 0xffffffff00077882 */ /* 0x000fc60000000000 */
[----:B------:R-:W-:Y:S05]  /*3020*/  BRA.DIV UR7, `(.L_x_63) ;  /* 0x0000005a078c7947 */ /* 0x000fea000b800000 */
[----:B------:R-:W-:-:S13]  /*3030*/  ELECT P6, URZ, PT ;  /* 0x0000000000ff782f */ /* 0x000fda00038c0000 */
.L_x_163:
[----:B------:R-:W-:Y:S05]  /*3040*/  @!P6 BRA `(.L_x_62) ;  /* 0x00000000005ce947 */ /* 0x000fea0003800000 */
[----:B-1----:R-:W1:Y:S02]  /*3050*/  LDS R3, [UR6+0x10] ;  /* 0x00001006ff037984 */ /* 0x002e640008000800 */
[----:B-1----:R-:W-:-:S04]  /*3060*/  SHF.L.U32 R3, R3, 0x1f, RZ ;  /* 0x0000001f03037819 */ /* 0x002fc800000006ff */
[----:B------:R-:W1:Y:S02]  /*3070*/  SYNCS.PHASECHK.TRANS64.TRYWAIT P0, [UR6+0x8], R3 ;  /* 0x00000803ff0075a7 */ /* 0x000e640008001106 */
[----:B-1----:R-:W-:Y:S05]  /*3080*/  @P0 BRA `(.L_x_64) ;  /* 0x0000000000080947 */ /* 0x002fea0003800000 */
[----:B------:R-:W1:Y:S02]  /*3090*/  SYNCS.PHASECHK.TRANS64.TRYWAIT P0, [UR6+0x8], R3 ;  /* 0x00000803ff0075a7 */ /* 0x000e640008001106 */
[----:B-1----:R-:W-:Y:S05]  /*30a0*/  @!P0 BRA `(.L_x_65) ;  /* 0x00000058008c8947 */ /* 0x002fea0003800000 */
.L_x_64:
[----:B------:R-:W2:Y:S01]  /*30b0*/  LDS R5, [UR37+0x130] ;  /* 0x00013025ff057984 */ /* 0x000ea20008000800 */
[----:B-1----:R-:W-:Y:S02]  /*30c0*/  HFMA2 R2, -RZ, RZ, 0, 5.9604644775390625e-08 ;  /* 0x00000001ff027431 */ /* 0x002fe400000001ff */
[----:B------:R-:W-:Y:S01]  /*30d0*/  IMAD.MOV.U32 R3, RZ, RZ, 0xffff ;  /* 0x0000ffffff037424 */ /* 0x000fe200078e00ff */
[----:B------:R-:W-:Y:S01]  /*30e0*/  UPRMT UR7, UR4, 0x654, UR8 ;  /* 0x0000065404077896 */ /* 0x000fe20008000008 */
[----:B--2---:R-:W-:-:S03]  /*30f0*/  IMAD.SHL.U32 R4, R5, 0x20, RZ ;  /* 0x0000002005047824 */ /* 0x004fc600078e00ff */
[-C--:B------:R-:W-:Y:S02]  /*3100*/  SHF.L.U32 R3, R3, R5.reuse, RZ ;  /* 0x0000000503037219 */ /* 0x080fe400000006ff */
[----:B------:R-:W-:Y:S01]  /*3110*/  SHF.L.U32 R5, R2, R5, RZ ;  /* 0x0000000502057219 */ /* 0x000fe200000006ff */
[----:B------:R2:W-:Y:S04]  /*3120*/  STS [UR37+0x130], R4 ;  /* 0x00013004ff007988 */ /* 0x0005e80008000825 */
[----:B------:R2:W-:Y:S04]  /*3130*/  ATOMS.OR RZ, [UR6+0x14], R3 ;  /* 0x00001403ffff798c */ /* 0x0005e8000b000006 */
[----:B------:R2:W-:Y:S01]  /*3140*/  ATOMS.OR RZ, [UR6+0x18], R5 ;  /* 0x00001805ffff798c */ /* 0x0005e2000b000006 */
[----:B------:R-:W-:Y:S03]  /*3150*/  SYNCS.ARRIVE.TRANS64.RED.A1T0 RZ, [UR7], RZ ;  /* 0x000000ffffff79a7 */ /* 0x000fe60008100407 */
[----:B------:R2:W-:Y:S01]  /*3160*/  ATOMS.XOR RZ, [UR6+0x10], R2 ;  /* 0x00001002ffff798c */ /* 0x0005e2000b800006 */
[----:B------:R-:W-:Y:S05]  /*3170*/  BRA `(.L_x_62) ;  /* 0x0000000000107947 */ /* 0x000fea0003800000 */
.L_x_55:
[----:B------:R-:W-:-:S05]  /*3180*/  MOV R2, 0xffffffff ;  /* 0xffffffff00027802 */ /* 0x000fca0000000f00 */
[----:B------:R1:W-:Y:S02]  /*3190*/  STS [UR37+0x130], R2 ;  /* 0x00013002ff007988 */ /* 0x0003e40008000825 */
[----:B-1----:R-:W-:Y:S02]  /*31a0*/  MOV R2, 0x31c0 ;  /* 0x000031c000027802 */ /* 0x002fe40000000f00 */
[----:B-----5:R-:W-:Y:S05]  /*31b0*/  CALL.REL.NOINC `($__internal_1_$__cuda_sm10x_tcgen05_guardrail_trap_phase_invalid_during_alloc) ;  /* 0x0000006000607944 */ /* 0x020fea0003c00000 */
.L_x_62:
[----:B------:R-:W-:Y:S05]  /*31c0*/  WARPSYNC.ALL ;  /* 0x0000000000007948 */ /* 0x000fea0003800000 */
[----:B------:R-:W3:Y:S01]  /*31d0*/  S2UR UR8, SR_CgaCtaId ;  /* 0x00000000000879c3 */ /* 0x000ee20000008800 */
[----:B------:R-:W-:Y:S01]  /*31e0*/  UMOV UR6, 0x400 ;  /* 0x0000040000067882 */ /* 0x000fe20000000000 */
[----:B------:R-:W-:-:S06]  /*31f0*/  NOP ;  /* 0x0000000000007918 */ /* 0x000fcc0000000000 */
[----:B------:R-:W-:Y:S06]  /*3200*/  BAR.ARV 0x6, 0xa0 ;  /* 0x0182800000007b1d */ /* 0x000fec0000002000 */
[----:B------:R-:W-:Y:S01]  /*3210*/  LOP3.LUT R0, R0, 0xffff, RZ, 0xc0, !PT ;  /* 0x0000ffff00007812 */ /* 0x000fe200078ec0ff */
[----:B-1----:R-:W-:Y:S01]  /*3220*/  IMAD.MOV.U32 R9, RZ, RZ, 0x1 ;  /* 0x00000001ff097424 */ /* 0x002fe200078e00ff */
[----:B------:R-:W-:Y:S01]  /*3230*/  LOP3.LUT R8, R8, 0xffff, RZ, 0xc0, !PT ;  /* 0x0000ffff08087812 */ /* 0x000fe200078ec0ff */
[----:B------:R-:W-:Y:S01]  /*3240*/  UMOV UR22, URZ ;  /* 0x000000ff00167c82 */ /* 0x000fe20008000000 */
[----:B------:R-:W-:Y:S01]  /*3250*/  R2UR UR12, R0 ;  /* 0x00000000000c72ca */ /* 0x000fe200000e0000 */
[----:B------:R-:W-:Y:S01]  /*3260*/  UMOV UR21, URZ ;  /* 0x000000ff00157c82 */ /* 0x000fe20008000000 */
[----:B------:R-:W-:Y:S01]  /*3270*/  R2UR UR13, R8 ;  /* 0x00000000080d72ca */ /* 0x000fe200000e0000 */
[----:B------:R-:W-:Y:S01]  /*3280*/  IMAD.MOV.U32 R8, RZ, RZ, RZ ;  /* 0x000000ffff087224 */ /* 0x000fe200078e00ff */
[----:B------:R-:W-:Y:S01]  /*3290*/  UMOV UR20, URZ ;  /* 0x000000ff00147c82 */ /* 0x000fe20008000000 */
[----:B------:R-:W-:-:S02]  /*32a0*/  UISETP.NE.AND UP2, UPT, UR5, URZ, UPT ;  /* 0x000000ff0500728c */ /* 0x000fc4000bf45270 */
[----:B---3--:R-:W-:Y:S01]  /*32b0*/  ULEA UR8, UR8, UR6, 0x18 ;  /* 0x0000000608087291 */ /* 0x008fe2000f8ec0ff */
[----:B------:R-:W1:Y:S03]  /*32c0*/  LDCU UR6, c[0x0][0x38c] ;  /* 0x00007180ff0677ac */ /* 0x000e660008000800 */
[----:B------:R-:W-:Y:S02]  /*32d0*/  UIADD3 UR14, UPT, UPT, UR8, 0x4300, URZ ;  /* 0x00004300080e7890 */ /* 0x000fe4000fffe0ff */
[----:B------:R-:W-:-:S03]  /*32e0*/  UIADD3 UR15, UPT, UPT, UR8, 0x7300, URZ ;  /* 0x00007300080f7890 */ /* 0x000fc6000fffe0ff */
[----:B--2---:R-:W2:Y:S01]  /*32f0*/  LDS R2, [UR8+0x130] ;  /* 0x00013008ff027984 */ /* 0x004ea20008000800 */
[----:B------:R-:W-:Y:S02]  /*3300*/  USHF.R.U32.HI UR14, URZ, 0x4, UR14 ;  /* 0x00000004ff0e7899 */ /* 0x000fe4000801160e */
[----:B------:R-:W-:Y:S02]  /*3310*/  USHF.R.U32.HI UR15, URZ, 0x4, UR15 ;  /* 0x00000004ff0f7899 */ /* 0x000fe4000801160f */
[----:B------:R-:W-:Y:S02]  /*3320*/  ULOP3.LUT UR14, UR14, 0x3fff, URZ, 0xc0, !UPT ;  /* 0x00003fff0e0e7892 */ /* 0x000fe4000f8ec0ff */
[----:B------:R-:W-:Y:S02]  /*3330*/  ULOP3.LUT UR15, UR15, 0x3fff, URZ, 0xc0, !UPT ;  /* 0x00003fff0f0f7892 */ /* 0x000fe4000f8ec0ff */
[----:B------:R-:W-:Y:S02]  /*3340*/  ULOP3.LUT UR14, UR14, 0x10000, URZ, 0xfc, !UPT ;  /* 0x000100000e0e7892 */ /* 0x000fe4000f8efcff */
[----:B-1----:R-:W-:-:S02]  /*3350*/  UIADD3 UR6, UPT, UPT, UR6, 0x1f, URZ ;  /* 0x0000001f06067890 */ /* 0x002fc4000fffe0ff */
[----:B------:R-:W-:Y:S02]  /*3360*/  ULOP3.LUT UR15, UR15, 0x10000, URZ, 0xfc, !UPT ;  /* 0x000100000f0f7892 */ /* 0x000fe4000f8efcff */
[----:B------:R-:W-:Y:S01]  /*3370*/  USHF.R.S32.HI UR7, URZ, 0x1f, UR6 ;  /* 0x0000001fff077899 */ /* 0x000fe20008011406 */
[----:B------:R-:W-:Y:S01]  /*3380*/  UMOV UR28, 0x0 ;  /* 0x00000000001c7882 */ /* 0x000fe20000000000 */
[----:B------:R-:W-:Y:S02]  /*3390*/  UMOV UR29, 0x8200010 ;  /* 0x08200010001d7882 */ /* 0x000fe40000000000 */
[----:B------:R-:W-:Y:S01]  /*33a0*/  ULEA.HI UR7, UR7, UR6, URZ, 0x5 ;  /* 0x0000000607077291 */ /* 0x000fe2000f8f28ff */
[----:B------:R-:W-:Y:S01]  /*33b0*/  UMOV UR26, 0x0 ;  /* 0x00000000001a7882 */ /* 0x000fe20000000000 */
[----:B------:R-:W-:Y:S02]  /*33c0*/  UMOV UR27, 0x8200010 ;  /* 0x08200010001b7882 */ /* 0x000fe40000000000 */
[----:B------:R-:W-:-:S04]  /*33d0*/  USHF.R.S32.HI UR7, URZ, 0x5, UR7 ;  /* 0x00000005ff077899 */ /* 0x000fc80008011407 */
[----:B------:R-:W-:-:S04]  /*33e0*/  UISETP.LT.AND UP0, UPT, UR7, 0x1, UPT ;  /* 0x000000010700788c */ /* 0x000fc8000bf01270 */
[----:B------:R-:W-:Y:S01]  /*33f0*/  USEL UR23, UR7, 0x1, !UP0 ;  /* 0x0000000107177887 */ /* 0x000fe2000c000000 */
[----:B--2---:R-:W-:Y:S02]  /*3400*/  R2UR UR24, R2 ;  /* 0x00000000021872ca */ /* 0x004fe400000e0000 */
[----:B------:R-:W-:-:S13]  /*3410*/  CS2R R2, SRZ ;  /* 0x0000000000027805 */ /* 0x000fda000001ff00 */
.L_x_73:
[C---:B------:R-:W-:Y:S02]  /*3420*/  LEA R0, R8.reuse, UR8, 0x3 ;  /* 0x0000000808007c11 */ /* 0x040fe4000f8e18ff */
[----:B------:R-:W-:Y:S02]  /*3430*/  SHF.L.U32 R5, R3, 0x1f, RZ ;  /* 0x0000001f03057819 */ /* 0x000fe400000006ff */
[----:B------:R-:W-:Y:S02]  /*3440*/  LEA R4, R8, UR8, 0x4 ;  /* 0x0000000808047c11 */ /* 0x000fe4000f8e20ff */
[----:B------:R-:W1:Y:S02]  /*3450*/  SYNCS.PHASECHK.TRANS64.TRYWAIT P0, [R0+URZ+0x80], R5 ;  /* 0x00008005000075a7 */ /* 0x000e6400080011ff */
[----:B-1-34-:R-:W-:Y:S05]  /*3460*/  @!P0 BRA `(.L_x_66) ;  /* 0x0000005400b48947 */ /* 0x01afea0003800000 */
.L_x_164:
[----:B-1----:R-:W1:Y:S01]  /*3470*/  LDS.128 R4, [R4+0x110] ;  /* 0x0001100004047984 */ /* 0x002e620000000c00 */
[----:B------:R-:W-:Y:S02]  /*3480*/  VIADD R0, R0, 0x90 ;  /* 0x0000009000007836 */ /* 0x000fe40000000000 */
[----:B------:R-:W-:Y:S01]  /*3490*/  VIADD R8, R8, 0x1 ;  /* 0x0000000108087836 */ /* 0x000fe20000000000 */
[----:B------:R-:W-:Y:S01]  /*34a0*/  @!PT LDS RZ, [RZ] ;  /* 0x00000000fffff984 */ /* 0x000fe20000000800 */
[----:B------:R-:W-:Y:S01]  /*34b0*/  @!PT LDS RZ, [RZ] ;  /* 0x00000000fffff984 */ /* 0x000fe20000000800 */
[----:B------:R-:W-:Y:S01]  /*34c0*/  @!PT LDS RZ, [RZ] ;  /* 0x00000000fffff984 */ /* 0x000fe20000000800 */
[----:B------:R-:W-:Y:S01]  /*34d0*/  @!PT LDS RZ, [RZ] ;  /* 0x00000000fffff984 */ /* 0x000fe20000000800 */
[----:B------:R2:W-:Y:S06]  /*34e0*/  MEMBAR.ALL.CTA ;  /* 0x0000000000007992 */ /* 0x0005ec0000008000 */
[----:B--2---:R-:W2:Y:S01]  /*34f0*/  FENCE.VIEW.ASYNC.S ;  /* 0x00000000000073c6 */ /* 0x004ea20000000000 */
[----:B------:R-:W-:-:S04]  /*3500*/  PRMT R0, RZ, 0x654, R0 ;  /* 0x00000654ff007816 */ /* 0x000fc80000000000 */
[----:B--2---:R2:W-:Y:S01]  /*3510*/  SYNCS.ARRIVE.TRANS64.RED.A1T0 RZ, [R0+URZ], RZ ;  /* 0x000000ff00ff79a7 */ /* 0x0045e200081004ff */
[----:B-1----:R-:W-:Y:S01]  /*3520*/  LOP3.LUT P1, RZ, R6, 0x1, RZ, 0xc0, !PT ;  /* 0x0000000106ff7812 */ /* 0x002fe2000782c0ff */
[----:B--2---:R-:W-:-:S12]  /*3530*/  BRA.U UP2, `(.L_x_67) ;  /* 0x0000000102e07547 */ /* 0x004fd8000b800000 */
[----:B------:R-:W1:Y:S01]  /*3540*/  LDCU UR6, c[0x0][0x38c] ;  /* 0x00007180ff0677ac */ /* 0x000e620008000800 */
[----:B------:R-:W-:Y:S02]  /*3550*/  PLOP3.LUT P2, PT, PT, PT, PT, 0x80, 0x8 ;  /* 0x000000000008781c */ /* 0x000fe40003f4f070 */
[----:B------:R-:W-:Y:S01]  /*3560*/  SHF.L.U32 R5, R9, 0x1f, RZ ;  /* 0x0000001f09057819 */ /* 0x000fe200000006ff */
[----:B------:R-:W-:Y:S02]  /*3570*/  ULEA UR10, UR22, UR8, 0x3 ;  /* 0x00000008160a7291 */ /* 0x000fe4000f8e18ff */
[----:B------:R-:W-:Y:S02]  /*3580*/  ULEA UR11, UR22, UR24, 0x6 ;  /* 0x00000018160b7291 */ /* 0x000fe4000f8e30ff */
[----:B-1----:R-:W-:-:S06]  /*3590*/  UISETP.GE.AND UP0, UPT, UR6, 0x1, UPT ;  /* 0x000000010600788c */ /* 0x002fcc000bf06270 */
[----:B------:R-:W-:-:S05]  /*35a0*/  PLOP3.LUT P0, PT, PT, PT, UP0, 0x80, 0x8 ;  /* 0x000000000008781c */ /* 0x000fca0003f0f008 */
[----:B------:R-:W-:-:S08]  /*35b0*/  @UP0 ULEA UR6, UR21, UR8, 0x3 ;  /* 0x0000000815060291 */ /* 0x000fd0000f8e18ff */
[----:B------:R-:W-:-:S04]  /*35c0*/  @P0 SHF.L.U32 R0, R2, 0x1f, RZ ;  /* 0x0000001f02000819 */ /* 0x000fc800000006ff */
[----:B------:R1:W2:Y:S01]  /*35d0*/  @P0 SYNCS.PHASECHK.TRANS64.TRYWAIT P2, [UR6], R0 ;  /* 0x00000000ff0005a7 */ /* 0x0002a20008041106 */
[----:B------:R-:W3:Y:S02]  /*35e0*/  SYNCS.PHASECHK.TRANS64.TRYWAIT P0, [UR10+0xc0], R5 ;  /* 0x0000c005ff0075a7 */ /* 0x000ee4000800110a */
[----:B-123--:R-:W-:Y:S05]  /*35f0*/  @!P0 BRA `(.L_x_68) ;  /* 0x0000005400648947 */ /* 0x00efea0003800000 */
.L_x_166:
[----:B------:R-:W-:Y:S01]  /*3600*/  UMOV UR19, UR20 ;  /* 0x0000001400137c82 */ /* 0x000fe20008000000 */
[----:B------:R-:W-:Y:S05]  /*3610*/  BRA.U !UP0, `(.L_x_69) ;  /* 0x0000000108987547 */ /* 0x000fea000b800000 */
[----:B------:R-:W-:Y:S02]  /*3620*/  UIADD3 UR19, UPT, UPT, UR23, UR20, URZ ;  /* 0x0000001417137290 */ /* 0x000fe4000fffe0ff */
[----:B------:R-:W-:Y:S01]  /*3630*/  UPLOP3.LUT UP3, UPT, UPT, UPT, UPT, 0x40, 0x4 ;  /* 0x000000000004789c */ /* 0x000fe20003f6e870 */
[----:B------:R-:W-:Y:S01]  /*3640*/  UMOV UR18, UR7 ;  /* 0x0000000700127c82 */ /* 0x000fe20008000000 */
[----:B------:R-:W-:-:S09]  /*3650*/  UMOV UR17, UR21 ;  /* 0x0000001500117c82 */ /* 0x000fd20008000000 */
.L_x_72:
[----:B--2---:R-:W-:Y:S01]  /*3660*/  ULEA UR9, UR17, UR8, 0x3 ;  /* 0x0000000811097291 */ /* 0x004fe2000f8e18ff */
[----:B---3--:R-:W-:Y:S11]  /*3670*/  @P2 BRA `(.L_x_70) ;  /* 0x00000000000c2947 */ /* 0x008ff60003800000 */
[----:B-1----:R-:W-:Y:S04]  /*3680*/  SHF.L.U32 R5, R2, 0x1f, RZ ;  /* 0x0000001f02057819 */ /* 0x002fe800000006ff */
[----:B------:R-:W1:Y:S02]  /*3690*/  SYNCS.PHASECHK.TRANS64.TRYWAIT P0, [UR9], R5 ;  /* 0x00000005ff0075a7 */ /* 0x000e640008001109 */
[----:B-1----:R-:W-:Y:S05]  /*36a0*/  @!P0 BRA `(.L_x_71) ;  /* 0x0000005400508947 */ /* 0x002fea0003800000 */
.L_x_70:
[----:B------:R-:W-:Y:S01]  /*36b0*/  UISETP.NE.AND UP0, UPT, UR18, 0x1, UPT ;  /* 0x000000011200788c */ /* 0x000fe2000bf05270 */
[----:B------:R-:W-:Y:S01]  /*36c0*/  PLOP3.LUT P2, PT, PT, PT, PT, 0x80, 0x8 ;  /* 0x000000000008781c */ /* 0x000fe20003f4f070 */
[----:B------:R-:W-:Y:S02]  /*36d0*/  UIADD3 UR21, UPT, UPT, UR17, 0x1, URZ ;  /* 0x0000000111157890 */ /* 0x000fe4000fffe0ff */
[----:B------:R-:W-:Y:S02]  /*36e0*/  ULEA UR30, UR17, UR15, 0x8 ;  /* 0x0000000f111e7291 */ /* 0x000fe4000f8e40ff */
[----:B------:R-:W-:Y:S01]  /*36f0*/  UISETP.NE.AND UP1, UPT, UR21, 0x3, UPT ;  /* 0x000000031500788c */ /* 0x000fe2000bf25270 */
[----:B------:R-:W-:Y:S01]  /*3700*/  PLOP3.LUT P0, PT, PT, PT, UP0, 0x80, 0x8 ;  /* 0x000000000008781c */ /* 0x000fe20003f0f008 */
[----:B------:R-:W-:Y:S02]  /*3710*/  ULEA UR32, UR17, UR14, 0x8 ;  /* 0x0000000e11207291 */ /* 0x000fe4000f8e40ff */
[----:B------:R-:W-:Y:S02]  /*3720*/  USEL UR16, URZ, 0x1, UP1 ;  /* 0x00000001ff107887 */ /* 0x000fe40008800000 */
[----:B------:R-:W-:Y:S02]  /*3730*/  USEL UR21, UR21, URZ, UP1 ;  /* 0x000000ff15157287 */ /* 0x000fe40008800000 */
[----:B------:R-:W-:Y:S02]  /*3740*/  UIADD3 UR36, UPT, UPT, UR30, 0x2, URZ ;  /* 0x000000021e247890 */ /* 0x000fe4000fffe0ff */
[----:B------:R-:W-:Y:S01]  /*3750*/  @UP0 ULEA UR6, UR21, UR8, 0x3 ;  /* 0x0000000815060291 */ /* 0x000fe2000f8e18ff */
[----:B------:R-:W-:Y:S01]  /*3760*/  LOP3.LUT R2, R2, UR16, RZ, 0x3c, !PT ;  /* 0x0000001002027c12 */ /* 0x000fe2000f8e3cff */
[----:B------:R-:W-:Y:S02]  /*3770*/  UIADD3 UR34, UPT, UPT, UR32, 0x2, URZ ;  /* 0x0000000220227890 */ /* 0x000fe4000fffe0ff */
[----:B------:R-:W-:Y:S01]  /*3780*/  UIADD3 UR9, UPT, UPT, UR9, 0x18, URZ ;  /* 0x0000001809097890 */ /* 0x000fe2000fffe0ff */
[----:B-1----:R-:W-:Y:S01]  /*3790*/  @P0 SHF.L.U32 R0, R2, 0x1f, RZ ;  /* 0x0000001f02000819 */ /* 0x002fe200000006ff */
[----:B------:R-:W-:Y:S01]  /*37a0*/  UMOV UR31, 0x80004020 ;  /* 0x80004020001f7882 */ /* 0x000fe20000000000 */
[----:B------:R-:W-:Y:S01]  /*37b0*/  UMOV UR33, 0x80004020 ;  /* 0x8000402000217882 */ /* 0x000fe20000000000 */
[----:B------:R-:W-:Y:S01]  /*37c0*/  UMOV UR37, 0x80004020 ;  /* 0x8000402000257882 */ /* 0x000fe20000000000 */
[----:B------:R2:W3:Y:S01]  /*37d0*/  @P0 SYNCS.PHASECHK.TRANS64.TRYWAIT P2, [UR6], R0 ;  /* 0x00000000ff0005a7 */ /* 0x0004e20008041106 */
[----:B------:R-:W-:Y:S01]  /*37e0*/  UIADD3 UR20, UPT, UPT, UR20, 0x1, URZ ;  /* 0x0000000114147890 */ /* 0x000fe2000fffe0ff */
[----:B------:R2:W-:Y:S01]  /*37f0*/  UTCHMMA.2CTA gdesc[UR32], gdesc[UR30], tmem[UR11], tmem[UR28], idesc[UR29], UP3 ;  /* 0x00ff1c1e200075ea */ /* 0x0005e20009a0000b */
[----:B------:R-:W-:Y:S02]  /*3800*/  UIADD3 UR18, UPT, UPT, UR18, -0x1, URZ ;  /* 0xffffffff12127890 */ /* 0x000fe4000fffe0ff */
[----:B------:R-:W-:Y:S02]  /*3810*/  UISETP.NE.AND UP0, UPT, UR20, UR19, UPT ;  /* 0x000000131400728c */ /* 0x000fe4000bf05270 */
[----:B------:R-:W-:Y:S01]  /*3820*/  UPLOP3.LUT UP3, UPT, UPT, UPT, UPT, 0x80, 0x8 ;  /* 0x000000000008789c */ /* 0x000fe20003f6f070 */
[----:B------:R-:W-:Y:S01]  /*3830*/  UMOV UR35, 0x80004020 ;  /* 0x8000402000237882 */ /* 0x000fe20000000000 */
[----:B------:R-:W-:Y:S01]  /*3840*/  UMOV UR17, UR21 ;  /* 0x0000001500117c82 */ /* 0x000fe20008000000 */
[----:B------:R2:W-:Y:S01]  /*3850*/  UTCHMMA.2CTA gdesc[UR34], gdesc[UR36], tmem[UR11], tmem[UR26], idesc[UR27], UPT ;  /* 0x00ff1a24220075ea */ /* 0x0005e2000ba0000b */
[----:B------:R2:W-:Y:S03]  /*3860*/  UTCBAR.2CTA.MULTICAST [UR9], URZ, UR13 ;  /* 0x000000ff090073e9 */ /* 0x0005e6000820080d */
[----:B------:R-:W-:Y:S05]  /*3870*/  BRA.U UP0, `(.L_x_72) ;  /* 0xfffffffd00787547 */ /* 0x000fea000b83ffff */
.L_x_69:
[----:B------:R-:W-:Y:S01]  /*3880*/  UIADD3 UR10, UPT, UPT, UR10, 0xa0, URZ ;  /* 0x000000a00a0a7890 */ /* 0x000fe2000fffe0ff */
[----:B------:R-:W-:-:S08]  /*3890*/  UMOV UR20, UR19 ;  /* 0x0000001300147c82 */ /* 0x000fd00008000000 */
[----:B------:R4:W-:Y:S01]  /*38a0*/  UTCBAR.2CTA.MULTICAST [UR10], URZ, UR12 ;  /* 0x000000ff0a0073e9 */ /* 0x0009e2000820080c */
[----:B------:R-:W-:Y:S02]  /*38b0*/  NOP ;  /* 0x0000000000007918 */ /* 0x000fe40000000000 */
.L_x_67:
[----:B------:R-:W-:Y:S01]  /*38c0*/  UIADD3 UR22, UPT, UPT, UR22, 0x1, URZ ;  /* 0x0000000116167890 */ /* 0x000fe2000fffe0ff */
[----:B------:R-:W-:-:S03]  /*38d0*/  ISETP.NE.AND P0, PT, R8, 0x2, PT ;  /* 0x000000020800780c */ /* 0x000fc60003f05270 */
[----:B------:R-:W-:Y:S01]  /*38e0*/  UISETP.NE.AND UP0, UPT, UR22, 0x4, UPT ;  /* 0x000000041600788c */ /* 0x000fe2000bf05270 */
[----:B-12---:R-:W-:Y:S02]  /*38f0*/  SEL R0, RZ, 0x1, P0 ;  /* 0x00000001ff007807 */ /* 0x006fe40000000000 */
[----:B------:R-:W-:Y:S01]  /*3900*/  SEL R8, R8, RZ, P0 ;  /* 0x000000ff08087207 */ /* 0x000fe20000000000 */
[----:B------:R-:W-:Y:S01]  /*3910*/  USEL UR6, URZ, 0x1, UP0 ;  /* 0x00000001ff067887 */ /* 0x000fe20008000000 */
[----:B------:R-:W-:Y:S01]  /*3920*/  LOP3.LUT R3, R3, R0, RZ, 0x3c, !PT ;  /* 0x0000000003037212 */ /* 0x000fe200078e3cff */
[----:B------:R-:W-:-:S04]  /*3930*/  USEL UR22, UR22, URZ, UP0 ;  /* 0x000000ff16167287 */ /* 0x000fc80008000000 */
[----:B------:R-:W-:Y:S01]  /*3940*/  LOP3.LUT R9, R9, UR6, RZ, 0x3c, !PT ;  /* 0x0000000609097c12 */ /* 0x000fe2000f8e3cff */
[----:B------:R-:W-:Y:S07]  /*3950*/  @P1 BRA `(.L_x_73) ;  /* 0xfffffff800b01947 */ /* 0x000fee000383ffff */
[----:B------:R-:W1:Y:S01]  /*3960*/  S2UR UR6, SR_CgaCtaId ;  /* 0x00000000000679c3 */ /* 0x000e620000008800 */
[----:B------:R-:W-:Y:S01]  /*3970*/  ELECT P0, URZ, PT ;  /* 0x0000000000ff782f */ /* 0x000fe20003800000 */
[----:B------:R-:W-:Y:S01]  /*3980*/  HFMA2 R0, -RZ, RZ, 0, 5.9604644775390625e-08 ;  /* 0x00000001ff007431 */ /* 0x000fe200000001ff */
[----:B------:R-:W-:-:S05]  /*3990*/  UMOV UR7, 0x40 ;  /* 0x0000004000077882 */ /* 0x000fca0000000000 */
[----:B------:R-:W-:Y:S01]  /*39a0*/  UVIRTCOUNT.DEALLOC.SMPOOL 0x80 ;  /* 0x000000800000784c */ /* 0x000fe20000000000 */
[----:B------:R-:W-:Y:S02]  /*39b0*/  UISETP.NE.AND UP0, UPT, UR5, URZ, UPT ;  /* 0x000000ff0500728c */ /* 0x000fe4000bf05270 */
[----:B-1----:R-:W-:-:S09]  /*39c0*/  ULEA UR6, UR6, UR7, 0x18 ;  /* 0x0000000706067291 */ /* 0x002fd2000f8ec0ff */
[----:B------:R1:W-:Y:S01]  /*39d0*/  @P0 STS.U8 [UR6+0x1c], R0 ;  /* 0x00001c00ff000988 */ /* 0x0003e20008000006 */
[----:B------:R-:W-:Y:S05]  /*39e0*/  BRA.U UP0, `(.L_x_74) ;  /* 0x0000000100a07547 */ /* 0x000fea000b800000 */
[----:B------:R-:W-:Y:S01]  /*39f0*/  UIADD3 UR5, UPT, UPT, UR8, 0xc0, URZ ;  /* 0x000000c008057890 */ /* 0x000fe2000fffe0ff */
[----:B------:R-:W-:-:S03]  /*3a00*/  SHF.L.U32 R3, R9, 0x1f, RZ ;  /* 0x0000001f09037819 */ /* 0x000fc600000006ff */
[----:B------:R-:W-:-:S09]  /*3a10*/  ULEA UR7, UR22, UR5, 0x3 ;  /* 0x0000000516077291 */ /* 0x000fd2000f8e18ff */
[----:B------:R-:W2:Y:S02]  /*3a20*/  SYNCS.PHASECHK.TRANS64.TRYWAIT P0, [UR7], R3 ;  /* 0x00000003ff0075a7 */ /* 0x000ea40008001107 */
[----:B--2---:R-:W-:Y:S05]  /*3a30*/  @!P0 BRA `(.L_x_75) ;  /* 0x0000005000848947 */ /* 0x004fea0003800000 */
.L_x_169:
[----:B------:R-:W-:-:S04]  /*3a40*/  UIADD3 UR9, UPT, UPT, UR22, 0x1, URZ ;  /* 0x0000000116097890 */ /* 0x000fc8000fffe0ff */
[----:B------:R-:W-:-:S04]  /*3a50*/  UISETP.NE.AND UP1, UPT, UR9, 0x4, UPT ;  /* 0x000000040900788c */ /* 0x000fc8000bf25270 */
[----:B----4-:R-:W-:Y:S02]  /*3a60*/  USEL UR10, URZ, 0x1, UP1 ;  /* 0x00000001ff0a7887 */ /* 0x010fe40008800000 */
[----:B------:R-:W-:-:S04]  /*3a70*/  USEL UR9, UR9, URZ, UP1 ;  /* 0x000000ff09097287 */ /* 0x000fc80008800000 */
[----:B------:R-:W-:Y:S01]  /*3a80*/  ULEA UR7, UR9, UR5, 0x3 ;  /* 0x0000000509077291 */ /* 0x000fe2000f8e18ff */
[----:B------:R-:W-:-:S04]  /*3a90*/  LOP3.LUT R2, R9, UR10, RZ, 0x3c, !PT ;  /* 0x0000000a09027c12 */ /* 0x000fc8000f8e3cff */
[----:B-1----:R-:W-:-:S04]  /*3aa0*/  SHF.L.U32 R3, R2, 0x1f, RZ ;  /* 0x0000001f02037819 */ /* 0x002fc800000006ff */
[----:B------:R-:W1:Y:S02]  /*3ab0*/  SYNCS.PHASECHK.TRANS64.TRYWAIT P0, [UR7], R3 ;  /* 0x00000003ff0075a7 */ /* 0x000e640008001107 */
[----:B-1----:R-:W-:Y:S05]  /*3ac0*/  @!P0 BRA `(.L_x_76) ;  /* 0x0000005000788947 */ /* 0x002fea0003800000 */
.L_x_171:
        /* <DEDUP_REMOVED lines=9> */
.L_x_173:
[----:B------:R-:W-:-:S04]  /*3b60*/  UIADD3 UR9, UPT, UPT, UR9, 0x1, URZ ;  /* 0x0000000109097890 */ /* 0x000fc8000fffe0ff */
[----:B------:R-:W-:-:S04]  /*3b70*/  UISETP.NE.AND UP1, UPT, UR9, 0x4, UPT ;  /* 0x000000040900788c */ /* 0x000fc8000bf25270 */
[----:B------:R-:W-:Y:S02]  /*3b80*/  USEL UR7, URZ, 0x1, UP1 ;  /* 0x00000001ff077887 */ /* 0x000fe40008800000 */
[----:B------:R-:W-:-:S04]  /*3b90*/  USEL UR9, UR9, URZ, UP1 ;  /* 0x000000ff09097287 */ /* 0x000fc80008800000 */
[----:B------:R-:W-:Y:S01]  /*3ba0*/  ULEA UR9, UR9, UR5, 0x3 ;  /* 0x0000000509097291 */ /* 0x000fe2000f8e18ff */
[----:B-1----:R-:W-:-:S04]  /*3bb0*/  LOP3.LUT R3, R2, UR7, RZ, 0x3c, !PT ;  /* 0x0000000702037c12 */ /* 0x002fc8000f8e3cff */
[----:B------:R-:W-:Y:S01]  /*3bc0*/  SHF.L.U32 R3, R3, 0x1f, RZ ;  /* 0x0000001f03037819 */ /* 0x000fe200000006ff */
[----:B------:R-:W-:-:S04]  /*3bd0*/  IMAD.U32 R0, RZ, RZ, UR9 ;  /* 0x00000009ff007e24 */ /* 0x000fc8000f8e00ff */
[----:B------:R1:W2:Y:S03]  /*3be0*/  SYNCS.PHASECHK.TRANS64.TRYWAIT P0, [R0+URZ], R3 ;  /* 0x00000003000075a7 */ /* 0x0002a600080011ff */
[----:B--2---:R-:W-:Y:S05]  /*3bf0*/  @!P0 NANOSLEEP.SYNCS 0x989680 ;  /* 0x009896800000895d */ /* 0x004fea0003900000 */
[----:B------:R-:W2:Y:S02]  /*3c00*/  @!P0 SYNCS.PHASECHK.TRANS64 P0, [R0+URZ], R3 ;  /* 0x00000003000085a7 */ /* 0x000ea400080010ff */
[----:B--2---:R-:W-:Y:S05]  /*3c10*/  @P0 BRA `(.L_x_78) ;  /* 0x0000000000200947 */ /* 0x004fea0003800000 */
.L_x_79:
[----:B--2---:R2:W4:Y:S02]  /*3c20*/  SYNCS.PHASECHK.TRANS64.TRYWAIT P0, [R0+URZ], R3 ;  /* 0x00000003000075a7 */ /* 0x00452400080011ff */
[----:B----4-:R-:W-:Y:S05]  /*3c30*/  @!P0 NANOSLEEP.SYNCS 0x989680 ;  /* 0x009896800000895d */ /* 0x010fea0003900000 */
[----:B------:R-:W4:Y:S02]  /*3c40*/  @!P0 SYNCS.PHASECHK.TRANS64 P0, [R0+URZ], R3 ;  /* 0x00000003000085a7 */ /* 0x000f2400080010ff */
[----:B----4-:R-:W-:Y:S05]  /*3c50*/  @!P0 BRA `(.L_x_79) ;  /* 0xfffffffc00f08947 */ /* 0x010fea000383ffff */
[----:B------:R-:W-:Y:S05]  /*3c60*/  BRA `(.L_x_78) ;  /* 0x00000000000c7947 */ /* 0x000fea0003800000 */
.L_x_74:
[----:B------:R-:W-:-:S04]  /*3c70*/  UIADD3 UR5, UPT, UPT, UR8, 0x100, URZ ;  /* 0x0000010008057890 */ /* 0x000fc8000fffe0ff */
[----:B------:R-:W-:-:S09]  /*3c80*/  UPRMT UR5, UR4, 0x654, UR5 ;  /* 0x0000065404057896 */ /* 0x000fd20008000005 */
[----:B------:R-:W-:Y:S03]  /*3c90*/  SYNCS.ARRIVE.TRANS64.RED.A1T0 RZ, [UR5], RZ ;  /* 0x000000ffffff79a7 */ /* 0x000fe60008100405 */
.L_x_78:
[----:B-12---:R-:W-:Y:S01]  /*3ca0*/  SHF.L.U32 R3, RZ, 0x1f, RZ ;  /* 0x0000001fff037819 */ /* 0x006fe200000006ff */
[----:B------:R-:W-:Y:S01]  /*3cb0*/  UIADD3 UR5, UPT, UPT, UR8, 0x100, URZ ;  /* 0x0000010008057890 */ /* 0x000fe2000fffe0ff */
[----:B------:R-:W-:Y:S02]  /*3cc0*/  PLOP3.LUT P0, PT, PT, PT, UP0, 0x80, 0x8 ;  /* 0x000000000008781c */ /* 0x000fe40003f0f008 */
[----:B------:R-:W1:Y:S02]  /*3cd0*/  SYNCS.PHASECHK.TRANS64.TRYWAIT P1, [UR8+0x100], R3 ;  /* 0x00010003ff0075a7 */ /* 0x000e640008021108 */
[----:B-1----:R-:W-:Y:S09]  /*3ce0*/  @!P1 BRA `(.L_x_80) ;  /* 0x0000005000209947 */ /* 0x002ff20003800000 */
.L_x_175:
[----:B------:R-:W-:Y:S01]  /*3cf0*/  @!UP0 UPRMT UR5, UR4, 0x654, UR5 ;  /* 0x0000065404058896 */ /* 0x000fe20008000005 */
[----:B------:R-:W-:Y:S02]  /*3d00*/  UMOV UR8, 0xffff ;  /* 0x0000ffff00087882 */ /* 0x000fe40000000000 */
[----:B------:R-:W-:-:S06]  /*3d10*/  UMOV UR4, 0x1 ;  /* 0x0000000100047882 */ /* 0x000fcc0000000000 */
[----:B------:R-:W-:Y:S01]  /*3d20*/  @!P0 SYNCS.ARRIVE.TRANS64.RED.A1T0 RZ, [UR5], RZ ;  /* 0x000000ffffff89a7 */ /* 0x000fe20008100405 */
[----:B------:R-:W-:Y:S01]  /*3d30*/  NOP ;  /* 0x0000000000007918 */ /* 0x000fe20000000000 */
[----:B-1----:R-:W1:Y:S01]  /*3d40*/  LDS R0, [UR6+0x14] ;  /* 0x00001406ff007984 */ /* 0x002e620008000800 */
[----:B------:R-:W-:-:S04]  /*3d50*/  ULOP3.LUT UR5, UR24, 0xffff, URZ, 0xc0, !UPT ;  /* 0x0000ffff18057892 */ /* 0x000fc8000f8ec0ff */
[----:B------:R-:W-:-:S04]  /*3d60*/  USHF.R.U32.HI UR5, URZ, 0x5, UR5 ;  /* 0x00000005ff057899 */ /* 0x000fc80008011605 */
[----:B------:R-:W-:Y:S02]  /*3d70*/  USHF.L.U32 UR8, UR8, UR5, URZ ;  /* 0x0000000508087299 */ /* 0x000fe400080006ff */
[----:B------:R-:W-:-:S04]  /*3d80*/  USHF.L.U32 UR4, UR4, UR5, URZ ;  /* 0x0000000504047299 */ /* 0x000fc800080006ff */
[----:B-1----:R-:W-:-:S04]  /*3d90*/  LOP3.LUT R0, R0, UR8, RZ, 0xc0, !PT ;  /* 0x0000000800007c12 */ /* 0x002fc8000f8ec0ff */
[----:B------:R-:W-:-:S13]  /*3da0*/  ISETP.NE.AND P0, PT, R0, UR8, PT ;  /* 0x0000000800007c0c */ /* 0x000fda000bf05270 */
[----:B------:R-:W-:Y:S05]  /*3db0*/  @P0 BRA `(.L_x_81) ;  /* 0x0000000000580947 */ /* 0x000fea0003800000 */
[----:B------:R-:W1:Y:S02]  /*3dc0*/  LDS R0, [UR6+0x18] ;  /* 0x00001806ff007984 */ /* 0x000e640008000800 */
[----:B-1----:R-:W-:-:S04]  /*3dd0*/  LOP3.LUT R0, R0, UR4, RZ, 0xc0, !PT ;  /* 0x0000000400007c12 */ /* 0x002fc8000f8ec0ff */
[----:B------:R-:W-:-:S13]  /*3de0*/  ISETP.NE.AND P0, PT, R0, UR4, PT ;  /* 0x0000000400007c0c */ /* 0x000fda000bf05270 */
[----:B------:R-:W-:Y:S05]  /*3df0*/  @P0 BRA `(.L_x_82) ;  /* 0x00000000003c0947 */ /* 0x000fea0003800000 */
[----:B------:R-:W1:Y:S01]  /*3e00*/  S2R R2, SR_LANEID ;  /* 0x0000000000027919 */ /* 0x000e620000000000 */
[----:B------:R-:W-:Y:S01]  /*3e10*/  ULOP3.LUT UR8, URZ, UR8, URZ, 0x33, !UPT ;  /* 0x00000008ff087292 */ /* 0x000fe2000f8e33ff */
[----:B------:R-:W-:Y:S01]  /*3e20*/  LOP3.LUT R4, RZ, UR4, RZ, 0x33, !PT ;  /* 0x00000004ff047c12 */ /* 0x000fe2000f8e33ff */
[----:B------:R-:W-:Y:S02]  /*3e30*/  VOTEU.ANY UR7, UPT, PT ;  /* 0x0000000000077886 */ /* 0x000fe400038e0100 */
[----:B------:R-:W-:Y:S01]  /*3e40*/  UFLO.U32 UR7, UR7 ;  /* 0x00000007000772bd */ /* 0x000fe200080e0000 */
[----:B------:R-:W2:Y:S01]  /*3e50*/  REDUX UR4, R4 ;  /* 0x00000000040473c4 */ /* 0x000ea20000000000 */
[----:B------:R-:W-:-:S06]  /*3e60*/  IMAD.U32 R0, RZ, RZ, UR8 ;  /* 0x00000008ff007e24 */ /* 0x000fcc000f8e00ff */
[----:B------:R1:W-:Y:S01]  /*3e70*/  UTCATOMSWS.AND URZ, UR8 ;  /* 0x0000000800ff79e3 */ /* 0x0003e20008000000 */
[----:B------:R-:W3:Y:S01]  /*3e80*/  REDUX UR5, R0 ;  /* 0x00000000000573c4 */ /* 0x000ee20000000000 */
[----:B-1----:R-:W-:Y:S01]  /*3e90*/  ISETP.EQ.U32.AND P0, PT, R2, UR7, PT ;  /* 0x0000000702007c0c */ /* 0x002fe2000bf02070 */
[----:B--2---:R-:W-:Y:S01]  /*3ea0*/  IMAD.U32 R2, RZ, RZ, UR4 ;  /* 0x00000004ff027e24 */ /* 0x004fe2000f8e00ff */
[----:B---3--:R-:W-:-:S11]  /*3eb0*/  MOV R3, UR5 ;  /* 0x0000000500037c02 */ /* 0x008fd60008000f00 */
[----:B------:R1:W-:Y:S04]  /*3ec0*/  @P0 ATOMS.AND RZ, [UR6+0x14], R3 ;  /* 0x00001403ffff098c */ /* 0x0003e8000a800006 */
[----:B------:R1:W-:Y:S01]  /*3ed0*/  @P0 ATOMS.AND RZ, [UR6+0x18], R2 ;  /* 0x00001802ffff098c */ /* 0x0003e2000a800006 */
[----:B------:R-:W-:Y:S05]  /*3ee0*/  BRA `(.L_x_83) ;  /* 0x0000000000147947 */ /* 0x000fea0003800000 */
.L_x_82:
[----:B------:R-:W-:Y:S02]  /*3ef0*/  MOV R2, 0x3f10 ;  /* 0x00003f1000027802 */ /* 0x000fe40000000f00 */
[----:B---345:R-:W-:Y:S05]  /*3f00*/  CALL.REL.NOINC `($__internal_0_$__cuda_sm10x_tcgen05_guardrail_trap_col_being_dealloced_not_returned_by_alloc) ;  /* 0x0000005400007944 */ /* 0x038fea0003c00000 */
[----:B------:R-:W-:Y:S05]  /*3f10*/  BRA `(.L_x_83) ;  /* 0x0000000000087947 */ /* 0x000fea0003800000 */
.L_x_81:
[----:B------:R-:W-:Y:S02]  /*3f20*/  MOV R2, 0x3f40 ;  /* 0x00003f4000027802 */ /* 0x000fe40000000f00 */
[----:B---345:R-:W-:Y:S05]  /*3f30*/  CALL.REL.NOINC `($__internal_2_$__cuda_sm10x_tcgen05_guardrail_trap_unallocated_columns_being_dealloced) ;  /* 0x00000054000c7944 */ /* 0x038fea0003c00000 */
.L_x_83:
[----:B------:R-:W-:Y:S01]  /*3f40*/  NOP ;  /* 0x0000000000007918 */ /* 0x000fe20000000000 */
[----:B----4-:R-:W-:Y:S05]  /*3f50*/  EXIT ;  /* 0x000000000000794d */ /* 0x010fea0003800000 */
.L_x_54:
[----:B------:R-:W-:-:S09]  /*3f60*/  UISETP.NE.OR UP5, UPT, UR10, 0x3, !UP5 ;  /* 0x000000030a00788c */ /* 0x000fd2000efa5670 */
[----:B------:R-:W-:Y:S05]  /*3f70*/  BRA.U UP5, `(.L_x_84) ;  /* 0x0000001105787547 */ /* 0x000fea000b800000 */
[----:B------:R-:W1:Y:S01]  /*3f80*/  LDC R0, c[0x0][0xb30] ;  /* 0x0002cc00ff007b82 */ /* 0x000e620000000800 */
[----:B------:R-:W2:Y:S01]  /*3f90*/  LDCU.64 UR8, c[0x0][0x888] ;  /* 0x00011100ff0877ac */ /* 0x000ea20008000a00 */
[----:B------:R-:W-:Y:S02]  /*3fa0*/  HFMA2 R25, -RZ, RZ, 0, 0 ;  /* 0x00000000ff197431 */ /* 0x000fe400000001ff */
[----:B-----5:R-:W-:Y:S01]  /*3fb0*/  IMAD.MOV.U32 R32, RZ, RZ, 0x1 ;  /* 0x00000001ff207424 */ /* 0x020fe200078e00ff */
[----:B------:R-:W-:Y:S01]  /*3fc0*/  MOV R23, 0x1000 ;  /* 0x0000100000177802 */ /* 0x000fe20000000f00 */
[----:B------:R-:W3:Y:S01]  /*3fd0*/  LDCU.64 UR4, c[0x0][0x890] ;  /* 0x00011200ff0477ac */ /* 0x000ee20008000a00 */
[----:B------:R-:W-:Y:S01]  /*3fe0*/  IMAD.MOV.U32 R27, RZ, RZ, RZ ;  /* 0x000000ffff1b7224 */ /* 0x000fe200078e00ff */
[----:B------:R-:W4:Y:S01]  /*3ff0*/  LDC R19, c[0x0][0x370] ;  /* 0x0000dc00ff137b82 */ /* 0x000f220000000800 */
[----:B------:R-:W-:Y:S01]  /*4000*/  UMOV UR7, 0x400 ;  /* 0x0000040000077882 */ /* 0x000fe20000000000 */
[----:B------:R-:W-:-:S02]  /*4010*/  UPLOP3.LUT UP1, UPT, UPT, UPT, UPT, 0x40, 0x4 ;  /* 0x000000000004789c */ /* 0x000fc40003f2e870 */
[----:B------:R-:W-:-:S04]  /*4020*/  ULEA UR7, UR37, UR7, 0x18 ;  /* 0x0000000725077291 */ /* 0x000fc8000f8ec0ff */
[----:B------:R-:W4:Y:S01]  /*4030*/  LDC R2, c[0x0][0xb0c] ;  /* 0x0002c300ff027b82 */ /* 0x000f220000000800 */
[----:B------:R-:W-:Y:S02]  /*4040*/  UIADD3 UR13, UPT, UPT, UR7, 0x48, URZ ;  /* 0x00000048070d7890 */ /* 0x000fe4000fffe0ff */
[----:B--2---:R-:W-:Y:S02]  /*4050*/  UISETP.NE.U32.AND UP3, UPT, UR8, URZ, UPT ;  /* 0x000000ff0800728c */ /* 0x004fe4000bf65070 */
[----:B------:R-:W-:Y:S02]  /*4060*/  UIADD3 UR41, UPT, UPT, UR7, 0x30, URZ ;  /* 0x0000003007297890 */ /* 0x000fe4000fffe0ff */
[----:B---3--:R-:W-:Y:S01]  /*4070*/  UISETP.NE.U32.AND UP4, UPT, UR4, URZ, UPT ;  /* 0x000000ff0400728c */ /* 0x008fe2000bf85070 */
[----:B------:R-:W2:Y:S01]  /*4080*/  LDC R18, c[0x0][0xb20] ;  /* 0x0002c800ff127b82 */ /* 0x000ea20000000800 */
[----:B-1----:R-:W-:Y:S01]  /*4090*/  ISETP.NE.AND P1, PT, R0, 0x1, PT ;  /* 0x000000010000780c */ /* 0x002fe20003f25270 */
[----:B------:R-:W-:-:S02]  /*40a0*/  UISETP.NE.AND.EX UP3, UPT, UR9, URZ, UPT, UP3 ;  /* 0x000000ff0900728c */ /* 0x000fc4000bf65330 */
[----:B------:R-:W-:Y:S02]  /*40b0*/  UIADD3 UR33, UPT, UPT, UR7, 0x38, URZ ;  /* 0x0000003807217890 */ /* 0x000fe4000fffe0ff */
[----:B------:R-:W-:Y:S02]  /*40c0*/  UIADD3 UR25, UPT, UPT, UR7, 0x40, URZ ;  /* 0x0000004007197890 */ /* 0x000fe4000fffe0ff */
[----:B------:R-:W1:Y:S01]  /*40d0*/  LDC.64 R36, c[0x0][0x348] ;  /* 0x0000d200ff247b82 */ /* 0x000e620000000a00 */
[----:B------:R-:W-:Y:S02]  /*40e0*/  UPRMT UR13, UR37, 0x654, UR13 ;  /* 0x00000654250d7896 */ /* 0x000fe4000800000d */
[----:B------:R-:W-:-:S05]  /*40f0*/  UISETP.NE.AND.EX UP4, UPT, UR5, URZ, UPT, UP4 ;  /* 0x000000ff0500728c */ /* 0x000fca000bf85340 */
[----:B------:R-:W3:Y:S08]  /*4100*/  LDC.64 R16, c[0x0][0xb10] ;  /* 0x0002c400ff107b82 */ /* 0x000ef00000000a00 */
[----:B------:R-:W1:Y:S08]  /*4110*/  LDC.64 R6, c[0x0][0xb18] ;  /* 0x0002c600ff067b82 */ /* 0x000e700000000a00 */
[----:B------:R-:W1:Y:S08]  /*4120*/  LDC.64 R4, c[0x0][0xb28] ;  /* 0x0002ca00ff047b82 */ /* 0x000e700000000a00 */
[----:B--2-4-:R-:W1:Y:S02]  /*4130*/  LDC R22, c[0x0][0x374] ;  /* 0x0000dd00ff167b82 */ /* 0x014e640000000800 */
.L_x_95:
[----:B------:R-:W-:Y:S02]  /*4140*/  LEA R0, R27, UR7, 0x3 ;  /* 0x000000071b007c11 */ /* 0x000fe4000f8e18ff */
[----:B------:R-:W-:Y:S02]  /*4150*/  SHF.L.U32 R3, R25, 0x1f, RZ ;  /* 0x0000001f19037819 */ /* 0x000fe400000006ff */
[----:B------:R-:W-:Y:S02]  /*4160*/  LEA R28, R27, UR7, 0x4 ;  /* 0x000000071b1c7c11 */ /* 0x000fe4000f8e20ff */
[----:B--2---:R-:W2:Y:S02]  /*4170*/  SYNCS.PHASECHK.TRANS64.TRYWAIT P0, [R0+URZ+0x80], R3 ;  /* 0x00008003000075a7 */ /* 0x004ea400080011ff */
[----:B--2---:R-:W-:Y:S05]  /*4180*/  @!P0 BRA `(.L_x_85) ;  /* 0x0000004c00108947 */ /* 0x004fea0003800000 */
.L_x_176:
[----:B------:R-:W-:Y:S01]  /*4190*/  ISETP.GE.AND P0, PT, R26, 0x1, PT ;  /* 0x000000011a00780c */ /* 0x000fe20003f06270 */
[----:B------:R-:W4:Y:S01]  /*41a0*/  LDS.128 R28, [R28+0x110] ;  /* 0x000110001c1c7984 */ /* 0x000f220000000c00 */
[----:B--2---:R-:W-:Y:S01]  /*41b0*/  VIADD R0, R0, 0x90 ;  /* 0x0000009000007836 */ /* 0x004fe20000000000 */
[----:B------:R-:W-:Y:S01]  /*41c0*/  @!PT LDS RZ, [RZ] ;  /* 0x00000000fffff984 */ /* 0x000fe20000000800 */
[----:B------:R-:W-:Y:S01]  /*41d0*/  @!PT LDS RZ, [RZ] ;  /* 0x00000000fffff984 */ /* 0x000fe20000000800 */
[----:B------:R-:W-:Y:S01]  /*41e0*/  @!PT LDS RZ, [RZ] ;  /* 0x00000000fffff984 */ /* 0x000fe20000000800 */
[----:B------:R-:W-:Y:S01]  /*41f0*/  @!PT LDS RZ, [RZ] ;  /* 0x00000000fffff984 */ /* 0x000fe20000000800 */
[----:B------:R2:W-:Y:S06]  /*4200*/  MEMBAR.ALL.CTA ;  /* 0x0000000000007992 */ /* 0x0005ec0000008000 */
[----:B--2---:R-:W2:Y:S01]  /*4210*/  FENCE.VIEW.ASYNC.S ;  /* 0x00000000000073c6 */ /* 0x004ea20000000000 */
[----:B------:R-:W-:Y:S04]  /*4220*/  PRMT R0, RZ, 0x654, R0 ;  /* 0x00000654ff007816 */ /* 0x000fe80000000000 */
[----:B--2---:R2:W-:Y:S01]  /*4230*/  SYNCS.ARRIVE.TRANS64.RED.A1T0 RZ, [R0+URZ], RZ ;  /* 0x000000ff00ff79a7 */ /* 0x0045e200081004ff */
[----:B----4-:R-:W-:Y:S11]  /*4240*/  LOP3.LUT P3, RZ, R30, 0x1, RZ, 0xc0, !PT ;  /* 0x000000011eff7812 */ /* 0x010ff6000786c0ff */
[----:B------:R-:W-:Y:S02]  /*4250*/  @!UPT UIADD3 URZ, UPT, UPT, URZ, URZ, URZ ;  /* 0x000000fffffff290 */ /* 0x000fe4000fffe0ff */
[----:B------:R-:W-:Y:S02]  /*4260*/  @P3 MOV R13, R28 ;  /* 0x0000001c000d3202 */ /* 0x000fe40000000f00 */
[----:B------:R-:W-:Y:S01]  /*4270*/  @P3 LOP3.LUT R8, R29, 0xffff, RZ, 0xc0, !PT ;  /* 0x0000ffff1d083812 */ /* 0x000fe200078ec0ff */
[----:B--2---:R-:W-:Y:S06]  /*4280*/  @!P0 BRA `(.L_x_86) ;  /* 0x0000000000a48947 */ /* 0x004fec0003800000 */
[----:B-1----:R-:W-:Y:S01]  /*4290*/  IMAD.HI.U32 R33, R22, R7, RZ ;  /* 0x0000000716217227 */ /* 0x002fe200078e00ff */
[----:B------:R-:W-:Y:S02]  /*42a0*/  ISETP.NE.AND P0, PT, R6, 0x1, PT ;  /* 0x000000010600780c */ /* 0x000fe40003f05270 */
[----:B------:R-:W-:Y:S01]  /*42b0*/  ISETP.NE.AND P2, PT, R26, 0x1, PT ;  /* 0x000000011a00780c */ /* 0x000fe20003f45270 */
[----:B---3--:R-:W-:Y:S01]  /*42c0*/  IMAD.HI.U32 R34, R19, R16, RZ ;  /* 0x0000001013227227 */ /* 0x008fe200078e00ff */
[----:B------:R-:W-:Y:S02]  /*42d0*/  SHF.R.U32.HI R33, RZ, R18, R33 ;  /* 0x00000012ff217219 */ /* 0x000fe40000011621 */
[----:B------:R-:W-:Y:S01]  /*42e0*/  ISETP.NE.AND P4, PT, R2, 0x1, PT ;  /* 0x000000010200780c */ /* 0x000fe20003f85270 */
[----:B------:R-:W-:Y:S01]  /*42f0*/  IMAD.HI.U32 R38, R13, R16, RZ ;  /* 0x000000100d267227 */ /* 0x000fe200078e00ff */
[----:B------:R-:W-:Y:S02]  /*4300*/  SHF.R.U32.HI R34, RZ, R17, R34 ;  /* 0x00000011ff227219 */ /* 0x000fe40000011622 */
[----:B------:R-:W-:Y:S01]  /*4310*/  SEL R3, R22, R33, !P0 ;  /* 0x0000002116037207 */ /* 0x000fe20004000000 */
[C---:B------:R-:W-:Y:S01]  /*4320*/  IMAD.HI.U32 R33, R8.reuse, R7, RZ ;  /* 0x0000000708217227 */ /* 0x040fe200078e00ff */
[----:B------:R-:W-:Y:S02]  /*4330*/  SEL R11, R19, R34, !P4 ;  /* 0x00000022130b7207 */ /* 0x000fe40006000000 */
[----:B------:R-:W-:Y:S01]  /*4340*/  SHF.R.U32.HI R38, RZ, R17, R38 ;  /* 0x00000011ff267219 */ /* 0x000fe20000011626 */
[----:B------:R-:W-:Y:S01]  /*4350*/  IMAD.HI.U32 R40, R3, R4, RZ ;  /* 0x0000000403287227 */ /* 0x000fe200078e00ff */
[----:B------:R-:W-:Y:S03]  /*4360*/  SHF.R.U32.HI R33, RZ, R18, R33 ;  /* 0x00000012ff217219 */ /* 0x000fe60000011621 */
[----:B------:R-:W-:Y:S01]  /*4370*/  IMAD.HI.U32 R34, R11, R4, RZ ;  /* 0x000000040b227227 */ /* 0x000fe200078e00ff */
[----:B------:R-:W-:Y:S02]  /*4380*/  @P2 SHF.R.U32.HI R3, RZ, R5, R40 ;  /* 0x00000005ff032219 */ /* 0x000fe40000011628 */
[----:B------:R-:W-:Y:S02]  /*4390*/  SEL R9, R8, R33, !P0 ;  /* 0x0000002108097207 */ /* 0x000fe40004000000 */
[----:B------:R-:W-:Y:S01]  /*43a0*/  @P2 SHF.R.U32.HI R11, RZ, R5, R34 ;  /* 0x00000005ff0b2219 */ /* 0x000fe20000011622 */
[C---:B------:R-:W-:Y:S01]  /*43b0*/  IMAD R10, R26.reuse, R3, RZ ;  /* 0x000000031a0a7224 */ /* 0x040fe200078e02ff */
[----:B------:R-:W-:Y:S01]  /*43c0*/  SEL R3, R13, R38, !P4 ;  /* 0x000000260d037207 */ /* 0x000fe20006000000 */
[C---:B------:R-:W-:Y:S03]  /*43d0*/  IMAD.HI.U32 R14, R9.reuse, R4, RZ ;  /* 0x00000004090e7227 */ /* 0x040fe600078e00ff */
[----:B------:R-:W-:Y:S01]  /*43e0*/  ISETP.GE.AND P0, PT, R9, R10, PT ;  /* 0x0000000a0900720c */ /* 0x000fe20003f06270 */
[C---:B------:R-:W-:Y:S01]  /*43f0*/  IMAD R12, R26.reuse, R11, RZ ;  /* 0x0000000b1a0c7224 */ /* 0x040fe200078e02ff */
[-C--:B------:R-:W-:Y:S04]  /*4400*/  SHF.R.U32.HI R14, RZ, R5.reuse, R14 ;  /* 0x00000005ff0e7219 */ /* 0x080fe8000001160e */
[----:B------:R-:W-:Y:S02]  /*4410*/  ISETP.GE.OR P0, PT, R3, R12, P0 ;  /* 0x0000000c0300720c */ /* 0x000fe40000706670 */
[----:B------:R-:W-:Y:S05]  /*4420*/  SEL R15, R9, R14, !P2 ;  /* 0x0000000e090f7207 */ /* 0x000fea0005000000 */
[----:B------:R-:W-:Y:S04]  /*4430*/  IMAD.MOV R14, RZ, RZ, -R15 ;  /* 0x000000ffff0e7224 */ /* 0x000fe800078e0a0f */
[----:B------:R-:W-:Y:S02]  /*4440*/  IMAD R14, R26, R14, R9 ;  /* 0x0000000e1a0e7224 */ /* 0x000fe400078e0209 */
[C---:B------:R-:W-:Y:S05]  /*4450*/  @!P0 IMAD.HI.U32 R10, R3.reuse, R4, RZ ;  /* 0x00000004030a8227 */ /* 0x040fea00078e00ff */
[----:B------:R-:W-:Y:S04]  /*4460*/  @!P0 SHF.R.U32.HI R10, RZ, R5, R10 ;  /* 0x00000005ff0a8219 */ /* 0x000fe8000001160a */
[----:B------:R-:W-:Y:S01]  /*4470*/  @!P0 SEL R0, R3, R10, !P2 ;  /* 0x0000000a03008207 */ /* 0x000fe20005000000 */
[----:B------:R-:W-:Y:S03]  /*4480*/  IMAD.MOV R10, RZ, RZ, -R3 ;  /* 0x000000ffff0a7224 */ /* 0x000fe600078e0a03 */
[----:B------:R-:W-:Y:S01]  /*4490*/  @!P0 IADD3 R15, PT, PT, R15, -R0, RZ ;  /* 0x800000000f0f8210 */ /* 0x000fe20007ffe0ff */
[----:B------:R-:W-:Y:S01]  /*44a0*/  @!P0 IMAD R0, R11, R14, R0 ;  /* 0x0000000e0b008224 */ /* 0x000fe200078e0200 */
[----:B------:R-:W-:Y:S01]  /*44b0*/  IADD3 R11, PT, PT, -R9, RZ, RZ ;  /* 0x000000ff090b7210 */ /* 0x000fe20007ffe1ff */
[----:B------:R-:W-:Y:S02]  /*44c0*/  IMAD R13, R2, R10, R13 ;  /* 0x0000000a020d7224 */ /* 0x000fe400078e020d */
[----:B------:R-:W-:Y:S02]  /*44d0*/  @!P0 IMAD R9, R15, R26, R3 ;  /* 0x0000001a0f098224 */ /* 0x000fe400078e0203 */
[----:B------:R-:W-:Y:S02]  /*44e0*/  @!P0 IMAD.MOV.U32 R3, RZ, RZ, R0 ;  /* 0x000000ffff038224 */ /* 0x000fe400078e0000 */
[----:B------:R-:W-:Y:S02]  /*44f0*/  IMAD R8, R6, R11, R8 ;  /* 0x0000000b06087224 */ /* 0x000fe400078e0208 */
[----:B------:R-:W-:Y:S02]  /*4500*/  IMAD R13, R3, R2, R13 ;  /* 0x00000002030d7224 */ /* 0x000fe400078e020d */
[----:B------:R-:W-:Y:S02]  /*4510*/  IMAD R8, R9, R6, R8 ;  /* 0x0000000609087224 */ /* 0x000fe400078e0208 */
.L_x_86:
[----:B------:R-:W-:Y:S05]  /*4520*/  BRA.U UP1, `(.L_x_87) ;  /* 0x0000000101107547 */ /* 0x000fea000b800000 */
[----:B------:R-:W-:Y:S04]  /*4530*/  MOV R0, UR6 ;  /* 0x0000000600007c02 */ /* 0x000fe80008000f00 */
[----:B------:R-:W-:Y:S04]  /*4540*/  SHF.L.U32 R3, R0, 0x1f, RZ ;  /* 0x0000001f00037819 */ /* 0x000fe800000006ff */
[----:B------:R-:W2:Y:S02]  /*4550*/  SYNCS.PHASECHK.TRANS64.TRYWAIT P0, [UR7+0x78], R3 ;  /* 0x00007803ff0075a7 */ /* 0x000ea40008001107 */
[----:B--2---:R-:W-:Y:S05]  /*4560*/  @!P0 BRA `(.L_x_88) ;  /* 0x00000048002c8947 */ /* 0x004fea0003800000 */
.L_x_87:
[----:B------:R-:W-:Y:S02]  /*4570*/  R2UR UR42, R20 ;  /* 0x00000000142a72ca */ /* 0x000fe400000e0000 */
[----:B------:R-:W-:Y:S02]  /*4580*/  R2UR UR43, R21 ;  /* 0x00000000152b72ca */ /* 0x000fe400000e0000 */
[----:B------:R-:W-:Y:S02]  /*4590*/  ISETP.NE.U32.AND P2, PT, RZ, UR4, PT ;  /* 0x00000004ff007c0c */ /* 0x000fe4000bf45070 */
[----:B------:R-:W-:Y:S02]  /*45a0*/  SHF.L.U32 R12, R32, 0x1f, RZ ;  /* 0x0000001f200c7819 */ /* 0x000fe400000006ff */
[----:B------:R-:W-:Y:S05]  /*45b0*/  ISETP.NE.AND.EX P2, PT, RZ, UR5, PT, P2 ;  /* 0x00000005ff007c0c */ /* 0x000fea000bf45320 */
[----:B------:R-:W-:Y:S02]  /*45c0*/  USHF.L.U32 UR42, UR42, 0x7, URZ ;  /* 0x000000072a2a7899 */ /* 0x000fe400080006ff */
[----:B------:R-:W-:Y:S01]  /*45d0*/  USHF.L.U32 UR43, UR43, 0x6, URZ ;  /* 0x000000062b2b7899 */ /* 0x000fe200080006ff */
[----:B------:R-:W-:Y:S11]  /*45e0*/  BRA.U !UP4, `(.L_x_89) ;  /* 0x000000010c347547 */ /* 0x000ff6000b800000 */
[----:B------:R-:W-:Y:S01]  /*45f0*/  UPLOP3.LUT UP0, UPT, UPT, UPT, UP3, 0x80, 0x8 ;  /* 0x000000000008789c */ /* 0x000fe20003f0f030 */
[----:B--2---:R-:W-:Y:S02]  /*4600*/  HFMA2 R0, -RZ, RZ, 0, 5.9604644775390625e-08 ;  /* 0x00000001ff007431 */ /* 0x004fe400000001ff */
[----:B------:R-:W-:Y:S03]  /*4610*/  IMAD.MOV.U32 R59, RZ, RZ, 0x1 ;  /* 0x00000001ff3b7424 */ /* 0x000fe600078e00ff */
[----:B------:R-:W-:Y:S05]  /*4620*/  PLOP3.LUT P0, PT, PT, PT, UP0, 0x80, 0x8 ;  /* 0x000000000008781c */ /* 0x000fea0003f0f008 */
[----:B------:R-:W2:Y:S01]  /*4630*/  @UP0 LDCU.64 UR10, c[0x0][0x888] ;  /* 0x00011100ff0a07ac */ /* 0x000ea20008000a00 */
[----:B------:R-:W-:Y:S07]  /*4640*/  @UP0 UIMAD UR8, UR36, UR4, URZ ;  /* 0x00000004240802a4 */ /* 0x000fee000f8e02ff */
[----:B------:R-:W-:Y:S01]  /*4650*/  @!P0 PRMT R59, R0, 0x7610, R59 ;  /* 0x00007610003b8816 */ /* 0x000fe2000000003b */
[----:B--2---:R-:W-:Y:S03]  /*4660*/  @UP0 UIMAD.WIDE UR10, UR8, 0x4, UR10 ;  /* 0x00000004080a08a5 */ /* 0x004fe6000f8e020a */
[----:B------:R-:W2:Y:S03]  /*4670*/  @!UP0 LDCU UR8, c[0x0][0x880] ;  /* 0x00011000ff0887ac */ /* 0x000ea60008000800 */
[----:B------:R-:W-:Y:S01]  /*4680*/  IMAD.U32 R10, RZ, RZ, UR10 ;  /* 0x0000000aff0a7e24 */ /* 0x000fe2000f8e00ff */
[----:B------:R-:W-:Y:S05]  /*4690*/  MOV R11, UR11 ;  /* 0x0000000b000b7c02 */ /* 0x000fea0008000f00 */
[----:B------:R4:W5:Y:S02]  /*46a0*/  @P0 LDG.E R35, desc[UR46][R10.64] ;  /* 0x0000002e0a230981 */ /* 0x000964000c1e1900 */
[----:B--2-4-:R-:W-:Y:S07]  /*46b0*/  @!P0 IMAD.U32 R35, RZ, RZ, UR8 ;  /* 0x00000008ff238e24 */ /* 0x014fee000f8e00ff */
.L_x_89:
[----:B-----5:R-:W-:Y:S01]  /*46c0*/  @!P2 FSETP.EQ.AND P0, PT, R35, RZ, PT ;  /* 0x000000ff2300a20b */ /* 0x020fe20003f02000 */
[----:B------:R-:W-:Y:S01]  /*46d0*/  @!UPT UIADD3 URZ, UPT, UPT, URZ, URZ, URZ ;  /* 0x000000fffffff290 */ /* 0x000fe2000fffe0ff */
[----:B------:R-:W-:Y:S11]  /*46e0*/  @!P2 BRA `(.L_x_90) ;  /* 0x000000000014a947 */ /* 0x000ff60003800000 */
[----:B------:R-:W-:Y:S02]  /*46f0*/  LOP3.LUT P2, RZ, R59, 0xff, RZ, 0xc0, !PT ;  /* 0x000000ff3bff7812 */ /* 0x000fe4000784c0ff */
[----:B------:R-:W-:Y:S04]  /*4700*/  PLOP3.LUT P0, PT, PT, PT, UP0, 0x80, 0x8 ;  /* 0x000000000008781c */ /* 0x000fe80003f0f008 */
[----:B------:R-:W-:Y:S07]  /*4710*/  PLOP3.LUT P0, PT, P0, PT, PT, 0x8, 0x80 ;  /* 0x000000000080781c */ /* 0x000fee000070e170 */
[----:B------:R-:W-:Y:S11]  /*4720*/  @P2 FSETP.EQ.AND P0, PT, R35, RZ, PT ;  /* 0x000000ff2300220b */ /* 0x000ff60003f02000 */
[----:B------:R-:W-:Y:S02]  /*4730*/  @!UPT UIADD3 URZ, UPT, UPT, URZ, URZ, URZ ;  /* 0x000000fffffff290 */ /* 0x000fe4000fffe0ff */
.L_x_90:
[----:B------:R-:W4:Y:S01]  /*4740*/  SYNCS.PHASECHK.TRANS64.TRYWAIT P2, [UR7+0x50], R12 ;  /* 0x0000500cff0075a7 */ /* 0x000f220008041107 */
[----:B------:R-:W-:Y:S04]  /*4750*/  ELECT P4, URZ, PT ;  /* 0x0000000000ff782f */ /* 0x000fe80003880000 */
[----:B------:R-:W-:Y:S11]  /*4760*/  PLOP3.LUT P4, PT, P0, P4, PT, 0xf2, 0x2f ;  /* 0x00000000002f781c */ /* 0x000ff60000789e72 */
[----:B------:R-:W-:Y:S02]  /*4770*/  @!UPT UIADD3 URZ, UPT, UPT, URZ, URZ, URZ ;  /* 0x000000fffffff290 */ /* 0x000fe4000fffe0ff */
[----:B-1----:R-:W-:Y:S05]  /*4780*/  @!P4 IADD3 R9, P0, PT, R36, 0x580, RZ ;  /* 0x000005802409c810 */ /* 0x002fea0007f1e0ff */
[----:B--2---:R-:W-:Y:S01]  /*4790*/  @!P4 IMAD.X R0, RZ, RZ, R37, P0 ;  /* 0x000000ffff00c224 */ /* 0x004fe200000e0625 */
[----:B----4-:R-:W-:Y:S07]  /*47a0*/  @!P2 BRA `(.L_x_91) ;  /* 0x0000004400b4a947 */ /* 0x010fee0003800000 */
.L_x_179:
[----:B------:R-:W-:Y:S01]  /*47b0*/  @!P4 R2UR UR9, R9 ;  /* 0x000000000909c2ca */ /* 0x000fe200000e0000 */
[----:B------:R-:W-:Y:S01]  /*47c0*/  VOTEU.ALL UP1, P4 ;  /* 0x0000000000ff7886 */ /* 0x000fe20002020000 */
[----:B------:R-:W-:Y:S01]  /*47d0*/  @!P4 R2UR UR8, R0 ;  /* 0x000000000008c2ca */ /* 0x000fe200000e0000 */
[----:B------:R-:W-:Y:S01]  /*47e0*/  VOTEU.ALL UP2, P4 ;  /* 0x0000000000ff7886 */ /* 0x000fe20002040000 */
[----:B------:R-:W-:Y:S01]  /*47f0*/  UMOV UR16, 0x0 ;  /* 0x0000000000107882 */ /* 0x000fe20000000000 */
[----:B------:R-:W-:Y:S01]  /*4800*/  UMOV UR17, 0x10000000 ;  /* 0x1000000000117882 */ /* 0x000fe20000000000 */
[----:B------:R-:W-:Y:S01]  /*4810*/  @!UP1 UIADD3 UR40, UPT, UPT, UR7, 0x200, URZ ;  /* 0x0000020007289890 */ /* 0x000fe2000fffe0ff */
[----:B------:R-:W-:Y:S01]  /*4820*/  @!P4 IMAD.MOV.U32 R0, RZ, RZ, 0x1000 ;  /* 0x00001000ff00c424 */ /* 0x000fe200078e00ff */
[----:B------:R-:W-:Y:S01]  /*4830*/  UMOV UR44, UR36 ;  /* 0x00000024002c7c82 */ /* 0x000fe20008000000 */
[----:B------:R-:W-:Y:S01]  /*4840*/  @!UP1 UIADD3 UR10, UPT, UPT, UR42, 0x40, URZ ;  /* 0x000000402a0a9890 */ /* 0x000fe2000fffe0ff */
[----:B------:R-:W-:Y:S01]  /*4850*/  @!P4 IADD3 R9, P0, PT, R36, 0x580, RZ ;  /* 0x000005802409c810 */ /* 0x000fe20007f1e0ff */
[----:B------:R-:W-:Y:S01]  /*4860*/  UMOV UR11, UR43 ;  /* 0x0000002b000b7c82 */ /* 0x000fe20008000000 */
[----:B------:R-:W-:Y:S01]  /*4870*/  UMOV UR12, UR36 ;  /* 0x00000024000c7c82 */ /* 0x000fe20008000000 */
[----:B------:R-:W-:Y:S01]  /*4880*/  IMAD.U32 R10, RZ, RZ, UR9 ;  /* 0x00000009ff0a7e24 */ /* 0x000fe2000f8e00ff */
[----:B------:R-:W-:Y:S01]  /*4890*/  UMOV UR9, UR41 ;  /* 0x0000002900097c82 */ /* 0x000fe20008000000 */
[----:B------:R-:W-:Y:S01]  /*48a0*/  IMAD.U32 R11, RZ, RZ, UR8 ;  /* 0x00000008ff0b7e24 */ /* 0x000fe2000f8e00ff */
[----:B------:R-:W-:Y:S02]  /*48b0*/  @!UP1 UIADD3 UR8, UPT, UPT, UR7, 0xa00, URZ ;  /* 0x00000a0007089890 */ /* 0x000fe4000fffe0ff */
[----:B------:R-:W-:Y:S01]  /*48c0*/  @!P4 R2UR UR18, R10 ;  /* 0x000000000a12c2ca */ /* 0x000fe200000e0000 */
[----:B------:R-:W-:Y:S01]  /*48d0*/  VOTEU.ALL UP1, P4 ;  /* 0x0000000000ff7886 */ /* 0x000fe20002020000 */
[----:B------:R-:W-:Y:S01]  /*48e0*/  @!P4 R2UR UR19, R11 ;  /* 0x000000000b13c2ca */ /* 0x000fe200000e0000 */
[----:B------:R-:W-:Y:S11]  /*48f0*/  UPRMT UR14, UR37, 0x654, UR41 ;  /* 0x00000654250e7896 */ /* 0x000ff60008000029 */
[----:B------:R-:W-:Y:S01]  /*4900*/  @!UPT UIADD3 URZ, UPT, UPT, URZ, URZ, URZ ;  /* 0x000000fffffff290 */ /* 0x000fe2000fffe0ff */
[----:B------:R2:W-:Y:S01]  /*4910*/  @!UP2 UTMALDG.3D [UR40], [UR18], desc[UR16] ;  /* 0x000010281200a5b4 */ /* 0x0005e20008011000 */
[----:B------:R2:W-:Y:S01]  /*4920*/  @!UP1 UTMALDG.3D [UR8], [UR18], desc[UR16] ;  /* 0x00001008120095b4 */ /* 0x0005e20008011000 */
[----:B------:R4:W-:Y:S01]  /*4930*/  @!P4 SYNCS.ARRIVE.TRANS64.RED.A0TR RZ, [UR7+0x30], R0 ;  /* 0x00003000ffffc9a7 */ /* 0x0009e20008300407 */
[----:B------:R-:W-:Y:S01]  /*4940*/  SYNCS.ARRIVE.TRANS64.RED.A1T0 RZ, [UR14], RZ ;  /* 0x000000ffffff79a7 */ /* 0x000fe2000810040e */
[----:B----4-:R-:W-:Y:S01]  /*4950*/  @!P4 IMAD.X R0, RZ, RZ, R37, P0 ;  /* 0x000000ffff00c224 */ /* 0x010fe200000e0625 */
[----:B------:R-:W4:Y:S02]  /*4960*/  SYNCS.PHASECHK.TRANS64.TRYWAIT P2, [UR7+0x58], R12 ;  /* 0x0000580cff0075a7 */ /* 0x000f240008041107 */
[----:B--2-4-:R-:W-:Y:S05]  /*4970*/  @!P2 BRA `(.L_x_92) ;  /* 0x000000440058a947 */ /* 0x014fea0003800000 */
.L_x_181:
        /* <DEDUP_REMOVED lines=8> */
[----:B------:R-:W-:Y:S01]  /*4a00*/  @!UP1 UIADD3 UR32, UPT, UPT, UR7, 0x1200, URZ ;  /* 0x0000120007209890 */ /* 0x000fe2000fffe0ff */
[----:B------:R-:W-:Y:S01]  /*4a10*/  @!P4 IADD3 R21, P0, PT, R36, 0x580, RZ ;  /* 0x000005802415c810 */ /* 0x000fe20007f1e0ff */
[----:B------:R-:W-:Y:S01]  /*4a20*/  UMOV UR35, UR43 ;  /* 0x0000002b00237c82 */ /* 0x000fe20008000000 */
[----:B------:R-:W-:Y:S02]  /*4a30*/  @!UP1 UIADD3 UR10, UPT, UPT, UR42, 0x50, URZ ;  /* 0x000000502a0a9890 */ /* 0x000fe4000fffe0ff */
[----:B------:R-:W-:Y:S01]  /*4a40*/  IMAD.U32 R10, RZ, RZ, UR9 ;  /* 0x00000009ff0a7e24 */ /* 0x000fe2000f8e00ff */
[----:B------:R-:W-:Y:S01]  /*4a50*/  UMOV UR9, UR33 ;  /* 0x0000002100097c82 */ /* 0x000fe20008000000 */
[----:B------:R-:W-:Y:S01]  /*4a60*/  IMAD.U32 R11, RZ, RZ, UR8 ;  /* 0x00000008ff0b7e24 */ /* 0x000fe2000f8e00ff */
[----:B------:R-:W-:Y:S01]  /*4a70*/  @!UP1 UIADD3 UR8, UPT, UPT, UR7, 0x1a00, URZ ;  /* 0x00001a0007089890 */ /* 0x000fe2000fffe0ff */
[----:B------:R-:W-:Y:S01]  /*4a80*/  @!P4 IMAD.X R20, RZ, RZ, R37, P0 ;  /* 0x000000ffff14c224 */ /* 0x000fe200000e0625 */
[----:B------:R-:W-:Y:S01]  /*4a90*/  @!P4 R2UR UR18, R10 ;  /* 0x000000000a12c2ca */ /* 0x000fe200000e0000 */
[----:B------:R-:W-:Y:S01]  /*4aa0*/  VOTEU.ALL UP1, P4 ;  /* 0x0000000000ff7886 */ /* 0x000fe20002020000 */
[----:B------:R-:W-:Y:S01]  /*4ab0*/  @!P4 R2UR UR19, R11 ;  /* 0x000000000b13c2ca */ /* 0x000fe200000e0000 */
[----:B------:R-:W-:Y:S01]  /*4ac0*/  UMOV UR11, UR43 ;  /* 0x0000002b000b7c82 */ /* 0x000fe20008000000 */
[----:B------:R-:W-:Y:S01]  /*4ad0*/  UMOV UR12, UR36 ;  /* 0x00000024000c7c82 */ /* 0x000fe20008000000 */
[----:B------:R-:W-:Y:S10]  /*4ae0*/  UPRMT UR14, UR37, 0x654, UR33 ;  /* 0x00000654250e7896 */ /* 0x000ff40008000021 */
[----:B------:R2:W-:Y:S01]  /*4af0*/  @!UP2 UTMALDG.3D [UR32], [UR18], desc[UR16] ;  /* 0x000010201200a5b4 */ /* 0x0005e20008011000 */
[----:B------:R2:W-:Y:S01]  /*4b00*/  @!UP1 UTMALDG.3D [UR8], [UR18], desc[UR16] ;  /* 0x00001008120095b4 */ /* 0x0005e20008011000 */
[----:B------:R2:W-:Y:S01]  /*4b10*/  @!P4 SYNCS.ARRIVE.TRANS64.RED.A0TR RZ, [UR7+0x38], R0 ;  /* 0x00003800ffffc9a7 */ /* 0x0005e20008300407 */
[----:B------:R-:W-:Y:S01]  /*4b20*/  SYNCS.ARRIVE.TRANS64.RED.A1T0 RZ, [UR14], RZ ;  /* 0x000000ffffff79a7 */ /* 0x000fe2000810040e */
[----:B------:R-:W4:Y:S02]  /*4b30*/  SYNCS.PHASECHK.TRANS64.TRYWAIT P2, [UR7+0x60], R12 ;  /* 0x0000600cff0075a7 */ /* 0x000f240008041107 */
[----:B--2-4-:R-:W-:Y:S05]  /*4b40*/  @!P2 BRA `(.L_x_93) ;  /* 0x0000004000fca947 */ /* 0x014fea0003800000 */
.L_x_183:
[----:B------:R-:W2:Y:S01]  /*4b50*/  LDC.64 R14, c[0x0][0xb10] ;  /* 0x0002c400ff0e7b82 */ /* 0x000ea20000000a00 */
[----:B------:R-:W-:Y:S01]  /*4b60*/  @!P4 R2UR UR9, R21 ;  /* 0x000000001509c2ca */ /* 0x000fe200000e0000 */
[----:B------:R-:W-:Y:S01]  /*4b70*/  VOTEU.ALL UP1, P4 ;  /* 0x0000000000ff7886 */ /* 0x000fe20002020000 */
[----:B------:R-:W-:Y:S01]  /*4b80*/  @!P4 R2UR UR8, R20 ;  /* 0x000000001408c2ca */ /* 0x000fe200000e0000 */
[----:B------:R-:W-:Y:S01]  /*4b90*/  VOTEU.ALL UP2, P4 ;  /* 0x0000000000ff7886 */ /* 0x000fe20002040000 */
[----:B------:R-:W-:Y:S03]  /*4ba0*/  UMOV UR16, 0x0 ;  /* 0x0000000000107882 */ /* 0x000fe60000000000 */
[----:B------:R-:W4:Y:S01]  /*4bb0*/  LDC.64 R10, c[0x0][0xb18] ;  /* 0x0002c600ff0a7b82 */ /* 0x000f220000000a00 */
[----:B------:R-:W-:Y:S01]  /*4bc0*/  @!UP1 UIADD3 UR26, UPT, UPT, UR42, 0x20, URZ ;  /* 0x000000202a1a9890 */ /* 0x000fe2000fffe0ff */
[----:B------:R-:W-:Y:S01]  /*4bd0*/  @P3 SHF.R.U32.HI R24, RZ, 0x10, R29 ;  /* 0x00000010ff183819 */ /* 0x000fe2000001161d */
[----:B------:R-:W-:Y:S01]  /*4be0*/  @!UP1 UIADD3 UR24, UPT, UPT, UR7, 0x2200, URZ ;  /* 0x0000220007189890 */ /* 0x000fe2000fffe0ff */
[----:B------:R-:W-:Y:S01]  /*4bf0*/  VIADD R27, R27, 0x1 ;  /* 0x000000011b1b7836 */ /* 0x000fe20000000000 */
[----:B------:R-:W-:Y:S03]  /*4c00*/  UMOV UR17, 0x10000000 ;  /* 0x1000000000117882 */ /* 0x000fe60000000000 */
[----:B------:R-:W5:Y:S01]  /*4c10*/  @!P1 LDC R0, c[0x0][0xb20] ;  /* 0x0002c800ff009b82 */ /* 0x000f620000000800 */
[----:B------:R-:W-:Y:S01]  /*4c20*/  UMOV UR27, UR43 ;  /* 0x0000002b001b7c82 */ /* 0x000fe20008000000 */
[----:B------:R-:W-:Y:S01]  /*4c30*/  IMAD.U32 R20, RZ, RZ, UR9 ;  /* 0x00000009ff147e24 */ /* 0x000fe2000f8e00ff */
[----:B------:R-:W-:Y:S05]  /*4c40*/  UMOV UR28, UR36 ;  /* 0x00000024001c7c82 */ /* 0x000fea0008000000 */
[----:B-1----:R-:W1:Y:S01]  /*4c50*/  @!P1 LDC R3, c[0x0][0xb0c] ;  /* 0x0002c300ff039b82 */ /* 0x002e620000000800 */
[----:B------:R-:W-:Y:S01]  /*4c60*/  IMAD.U32 R21, RZ, RZ, UR8 ;  /* 0x00000008ff157e24 */ /* 0x000fe2000f8e00ff */
[----:B------:R-:W-:Y:S01]  /*4c70*/  @!UP1 UIADD3 UR10, UPT, UPT, UR42, 0x60, URZ ;  /* 0x000000602a0a9890 */ /* 0x000fe2000fffe0ff */
[----:B------:R-:W-:Y:S01]  /*4c80*/  @!P4 R2UR UR18, R20 ;  /* 0x000000001412c2ca */ /* 0x000fe200000e0000 */
[----:B------:R-:W-:Y:S01]  /*4c90*/  @!UP1 UIADD3 UR8, UPT, UPT, UR7, 0x2a00, URZ ;  /* 0x00002a0007089890 */ /* 0x000fe2000fffe0ff */
[----:B------:R-:W-:Y:S01]  /*4ca0*/  @!P4 IMAD.MOV.U32 R20, RZ, RZ, 0x1000 ;  /* 0x00001000ff14c424 */ /* 0x000fe200078e00ff */
[----:B------:R-:W-:Y:S01]  /*4cb0*/  @!P4 R2UR UR19, R21 ;  /* 0x000000001513c2ca */ /* 0x000fe200000e0000 */
[----:B------:R-:W-:Y:S01]  /*4cc0*/  VOTEU.ALL UP1, P4 ;  /* 0x0000000000ff7886 */ /* 0x000fe20002020000 */
[----:B------:R-:W-:Y:S01]  /*4cd0*/  UMOV UR9, UR25 ;  /* 0x0000001900097c82 */ /* 0x000fe20008000000 */
[----:B------:R-:W-:Y:S01]  /*4ce0*/  UMOV UR11, UR43 ;  /* 0x0000002b000b7c82 */ /* 0x000fe20008000000 */
[----:B------:R-:W-:Y:S01]  /*4cf0*/  UMOV UR12, UR36 ;  /* 0x00000024000c7c82 */ /* 0x000fe20008000000 */
[----:B------:R-:W-:Y:S08]  /*4d00*/  UPRMT UR14, UR37, 0x654, UR25 ;  /* 0x00000654250e7896 */ /* 0x000ff00008000019 */
[----:B------:R1:W-:Y:S02]  /*4d10*/  @!UP2 UTMALDG.3D [UR24], [UR18], desc[UR16] ;  /* 0x000010181200a5b4 */ /* 0x0003e40008011000 */
[----:B-1----:R-:W-:Y:S01]  /*4d20*/  @!P1 ISETP.NE.AND P2, PT, R3, 0x1, PT ;  /* 0x000000010300980c */ /* 0x002fe20003f45270 */
[C---:B--2---:R-:W-:Y:S01]  /*4d30*/  @!P1 IMAD.HI.U32 R14, R13.reuse, R14, RZ ;  /* 0x0000000e0d0e9227 */ /* 0x044fe200078e00ff */
[----:B----4-:R-:W-:Y:S01]  /*4d40*/  @!P1 ISETP.NE.AND P0, PT, R10, 0x1, PT ;  /* 0x000000010a00980c */ /* 0x010fe20003f05270 */
[----:B------:R1:W-:Y:S01]  /*4d50*/  @!UP1 UTMALDG.3D [UR8], [UR18], desc[UR16] ;  /* 0x00001008120095b4 */ /* 0x0003e20008011000 */
[----:B------:R1:W-:Y:S01]  /*4d60*/  @!P4 SYNCS.ARRIVE.TRANS64.RED.A0TR RZ, [UR7+0x40], R20 ;  /* 0x00004014ffffc9a7 */ /* 0x0003e20008300407 */
[C---:B------:R-:W-:Y:S01]  /*4d70*/  @!P1 IMAD.HI.U32 R11, R8.reuse, R11, RZ ;  /* 0x0000000b080b9227 */ /* 0x040fe200078e00ff */
[----:B------:R-:W-:Y:S04]  /*4d80*/  @!P1 SHF.R.U32.HI R14, RZ, R15, R14 ;  /* 0x0000000fff0e9219 */ /* 0x000fe8000001160e */
[----:B-----5:R-:W-:Y:S02]  /*4d90*/  @!P1 SHF.R.U32.HI R9, RZ, R0, R11 ;  /* 0x00000000ff099219 */ /* 0x020fe4000001160b */
[----:B------:R-:W-:Y:S02]  /*4da0*/  @!P1 SEL R14, R13, R14, !P2 ;  /* 0x0000000e0d0e9207 */ /* 0x000fe40005000000 */
[----:B------:R-:W-:Y:S05]  /*4db0*/  @!P1 SEL R9, R8, R9, !P0 ;  /* 0x0000000908099207 */ /* 0x000fea0004000000 */
[----:B------:R-:W-:Y:S01]  /*4dc0*/  @!P1 IMAD.IADD R0, R9, 0x1, -R14 ;  /* 0x0000000109009824 */ /* 0x000fe200078e0a0e */
[----:B------:R-:W-:Y:S01]  /*4dd0*/  SYNCS.ARRIVE.TRANS64.RED.A1T0 RZ, [UR14], RZ ;  /* 0x000000ffffff79a7 */ /* 0x000fe2000810040e */
[----:B------:R-:W-:Y:S02]  /*4de0*/  @!P1 IMAD.IADD R9, R14, 0x1, -R9 ;  /* 0x000000010e099824 */ /* 0x000fe400078e0a09 */
[----:B------:R-:W-:Y:S02]  /*4df0*/  @!P1 IMAD R13, R0, R3, R13 ;  /* 0x00000003000d9224 */ /* 0x000fe400078e020d */
[----:B------:R-:W-:Y:S01]  /*4e00*/  @!P1 IMAD R8, R9, R10, R8 ;  /* 0x0000000a09089224 */ /* 0x000fe200078e0208 */
[----:B------:R-:W2:Y:S02]  /*4e10*/  SYNCS.PHASECHK.TRANS64.TRYWAIT P5, [UR7+0x68], R12 ;  /* 0x0000680cff0075a7 */ /* 0x000ea400080a1107 */
[----:B-12---:R-:W-:Y:S05]  /*4e20*/  @!P5 BRA `(.L_x_94) ;  /* 0x00000040005cd947 */ /* 0x006fea0003800000 */
.L_x_185:
[----:B-1----:R-:W-:Y:S01]  /*4e30*/  @!P4 IADD3 R3, P0, PT, R36, 0x580, RZ ;  /* 0x000005802403c810 */ /* 0x002fe20007f1e0ff */
[----:B------:R-:W-:Y:S01]  /*4e40*/  VOTEU.ALL UP1, P4 ;  /* 0x0000000000ff7886 */ /* 0x000fe20002020000 */
[----:B------:R-:W-:Y:S01]  /*4e50*/  VOTEU.ALL UP2, P4 ;  /* 0x0000000000ff7886 */ /* 0x000fe20002040000 */
[----:B------:R-:W-:Y:S01]  /*4e60*/  UMOV UR14, 0x0 ;  /* 0x00000000000e7882 */ /* 0x000fe20000000000 */
[----:B------:R-:W-:Y:S01]  /*4e70*/  @!P4 R2UR UR9, R3 ;  /* 0x000000000309c2ca */ /* 0x000fe200000e0000 */
[----:B------:R-:W-:Y:S01]  /*4e80*/  @!P4 IMAD.X R0, RZ, RZ, R37, P0 ;  /* 0x000000ffff00c224 */ /* 0x000fe200000e0625 */
[----:B------:R-:W-:Y:S01]  /*4e90*/  @!UP1 UIADD3 UR17, UPT, UPT, UR7, 0x48, URZ ;  /* 0x0000004807119890 */ /* 0x000fe2000fffe0ff */
[----:B------:R-:W-:Y:S01]  /*4ea0*/  ISETP.NE.AND P0, PT, R27, 0x2, PT ;  /* 0x000000021b00780c */ /* 0x000fe20003f05270 */
[----:B------:R-:W-:Y:S01]  /*4eb0*/  @!UP1 UIADD3 UR18, UPT, UPT, UR42, 0x30, URZ ;  /* 0x000000302a129890 */ /* 0x000fe2000fffe0ff */
[----:B------:R-:W-:Y:S01]  /*4ec0*/  LOP3.LUT R32, R32, 0x1, RZ, 0x3c, !PT ;  /* 0x0000000120207812 */ /* 0x000fe200078e3cff */
[----:B------:R-:W-:Y:S01]  /*4ed0*/  @!UP1 UIADD3 UR16, UPT, UPT, UR7, 0x3200, URZ ;  /* 0x0000320007109890 */ /* 0x000fe2000fffe0ff */
[----:B------:R-:W-:Y:S01]  /*4ee0*/  @!P4 R2UR UR8, R0 ;  /* 0x000000000008c2ca */ /* 0x000fe200000e0000 */
[----:B------:R-:W-:Y:S01]  /*4ef0*/  UMOV UR15, 0x10000000 ;  /* 0x10000000000f7882 */ /* 0x000fe20000000000 */
[----:B------:R-:W-:Y:S01]  /*4f00*/  UMOV UR19, UR43 ;  /* 0x0000002b00137c82 */ /* 0x000fe20008000000 */
[----:B------:R-:W-:Y:S01]  /*4f10*/  UMOV UR20, UR36 ;  /* 0x0000002400147c82 */ /* 0x000fe20008000000 */
[----:B------:R-:W-:Y:S01]  /*4f20*/  @!UP1 UIADD3 UR10, UPT, UPT, UR42, 0x70, URZ ;  /* 0x000000702a0a9890 */ /* 0x000fe2000fffe0ff */
[----:B------:R-:W-:Y:S01]  /*4f30*/  SEL R0, RZ, 0x1, P0 ;  /* 0x00000001ff007807 */ /* 0x000fe20000000000 */
[----:B------:R-:W-:Y:S01]  /*4f40*/  IMAD.U32 R10, RZ, RZ, UR9 ;  /* 0x00000009ff0a7e24 */ /* 0x000fe2000f8e00ff */
[----:B------:R-:W-:Y:S01]  /*4f50*/  UMOV UR11, UR43 ;  /* 0x0000002b000b7c82 */ /* 0x000fe20008000000 */
[----:B------:R-:W-:Y:S01]  /*4f60*/  UMOV UR12, UR36 ;  /* 0x00000024000c7c82 */ /* 0x000fe20008000000 */
[----:B------:R-:W-:Y:S01]  /*4f70*/  UMOV UR9, UR17 ;  /* 0x0000001100097c82 */ /* 0x000fe20008000000 */
[----:B------:R-:W-:Y:S01]  /*4f80*/  @P3 R2UR UR36, R24 ;  /* 0x00000000182432ca */ /* 0x000fe200000e0000 */
[----:B------:R-:W-:Y:S01]  /*4f90*/  IMAD.IADD R20, R8, 0x1, R58 ;  /* 0x0000000108147824 */ /* 0x000fe200078e023a */
[----:B------:R-:W-:Y:S01]  /*4fa0*/  @!P4 R2UR UR22, R10 ;  /* 0x000000000a16c2ca */ /* 0x000fe200000e0000 */
[----:B------:R-:W-:Y:S01]  /*4fb0*/  IMAD.U32 R11, RZ, RZ, UR8 ;  /* 0x00000008ff0b7e24 */ /* 0x000fe2000f8e00ff */
[----:B------:R-:W-:Y:S01]  /*4fc0*/  @!UP1 UIADD3 UR8, UPT, UPT, UR7, 0x3a00, URZ ;  /* 0x00003a0007089890 */ /* 0x000fe2000fffe0ff */
[----:B------:R-:W-:Y:S01]  /*4fd0*/  LOP3.LUT R25, R25, R0, RZ, 0x3c, !PT ;  /* 0x0000000019197212 */ /* 0x000fe200078e3cff */
[----:B------:R-:W-:Y:S01]  /*4fe0*/  VOTEU.ALL UP1, P4 ;  /* 0x0000000000ff7886 */ /* 0x000fe20002020000 */
[----:B------:R-:W-:Y:S01]  /*4ff0*/  IMAD.IADD R21, R13, 0x1, R60 ;  /* 0x000000010d157824 */ /* 0x000fe200078e023c */
[----:B------:R-:W-:Y:S02]  /*5000*/  @!P4 R2UR UR23, R11 ;  /* 0x000000000b17c2ca */ /* 0x000fe400000e0000 */
[----:B------:R-:W-:Y:S11]  /*5010*/  SEL R27, R27, RZ, P0 ;  /* 0x000000ff1b1b7207 */ /* 0x000ff60000000000 */
[----:B------:R2:W-:Y:S01]  /*5020*/  @!UP2 UTMALDG.3D [UR16], [UR22], desc[UR14] ;  /* 0x00000e101600a5b4 */ /* 0x0005e20008011000 */
[----:B------:R2:W-:Y:S01]  /*5030*/  @!UP1 UTMALDG.3D [UR8], [UR22], desc[UR14] ;  /* 0x00000e08160095b4 */ /* 0x0005e20008011000 */
[----:B------:R2:W-:Y:S01]  /*5040*/  @!P4 SYNCS.ARRIVE.TRANS64.RED.A0TR RZ, [UR7+0x48], R23 ;  /* 0x00004817ffffc9a7 */ /* 0x0005e20008300407 */
[----:B------:R-:W-:Y:S01]  /*5050*/  UPLOP3.LUT UP1, UPT, UPT, UPT, UPT, 0x80, 0x8 ;  /* 0x000000000008789c */ /* 0x000fe20003f2f070 */
[----:B------:R-:W-:Y:S01]  /*5060*/  SYNCS.ARRIVE.TRANS64.RED.A1T0 RZ, [UR13], RZ ;  /* 0x000000ffffff79a7 */ /* 0x000fe2000810040d */
[----:B------:R-:W-:Y:S09]  /*5070*/  @P3 BRA `(.L_x_95) ;  /* 0xfffffff000303947 */ /* 0x000ff2000383ffff */
[----:B------:R-:W-:-:S04]  /*5080*/  SHF.L.U32 R3, R32, 0x1f, RZ ;  /* 0x0000001f20037819 */ /* 0x000fc800000006ff */
[----:B------:R-:W1:Y:S02]  /*5090*/  SYNCS.PHASECHK.TRANS64.TRYWAIT P0, [UR7+0x50], R3 ;  /* 0x00005003ff0075a7 */ /* 0x000e640008001107 */
[----:B-1----:R-:W-:Y:S05]  /*50a0*/  @!P0 BRA `(.L_x_96) ;  /* 0x0000003c00d48947 */ /* 0x002fea0003800000 */
.L_x_187:
[----:B------:R-:W4:Y:S02]  /*50b0*/  SYNCS.PHASECHK.TRANS64.TRYWAIT P0, [UR7+0x58], R3 ;  /* 0x00005803ff0075a7 */ /* 0x000f240008001107 */
[----:B----4-:R-:W-:Y:S05]  /*50c0*/  @!P0 BRA `(.L_x_97) ;  /* 0x0000003c00e48947 */ /* 0x010fea0003800000 */
.L_x_189:
[----:B------:R-:W4:Y:S02]  /*50d0*/  SYNCS.PHASECHK.TRANS64.TRYWAIT P0, [UR7+0x60], R3 ;  /* 0x00006003ff0075a7 */ /* 0x000f240008001107 */
[----:B----4-:R-:W-:Y:S05]  /*50e0*/  @!P0 BRA `(.L_x_98) ;  /* 0x0000003c00f48947 */ /* 0x010fea0003800000 */
.L_x_191:
[----:B-1----:R-:W-:-:S07]  /*50f0*/  MOV R0, UR7 ;  /* 0x0000000700007c02 */ /* 0x002fce0008000f00 */
.L_x_99:
[----:B-1----:R-:W-:-:S04]  /*5100*/  SHF.L.U32 R3, R32, 0x1f, RZ ;  /* 0x0000001f20037819 */ /* 0x002fc800000006ff */
[----:B------:R1:W4:Y:S03]  /*5110*/  SYNCS.PHASECHK.TRANS64.TRYWAIT P0, [R0+URZ+0x68], R3 ;  /* 0x00006803000075a7 */ /* 0x00032600080011ff */
[----:B----4-:R-:W-:Y:S05]  /*5120*/  @!P0 NANOSLEEP.SYNCS 0x989680 ;  /* 0x009896800000895d */ /* 0x010fea0003900000 */
[----:B------:R-:W4:Y:S02]  /*5130*/  @!P0 SYNCS.PHASECHK.TRANS64 P0, [R0+URZ+0x68], R3 ;  /* 0x00006803000085a7 */ /* 0x000f2400080010ff */
[----:B--2-4-:R-:W-:Y:S05]  /*5140*/  @P0 EXIT ;  /* 0x000000000000094d */ /* 0x014fea0003800000 */
[----:B------:R-:W-:Y:S05]  /*5150*/  BRA `(.L_x_99) ;  /* 0xfffffffc00e87947 */ /* 0x000fea000383ffff */
.L_x_84:
[----:B------:R-:W-:-:S06]  /*5160*/  UISETP.GE.AND UP1, UPT, UR10, 0x4, UPT ;  /* 0x000000040a00788c */ /* 0x000fcc000bf26270 */
[----:B------:R-:W-:-:S13]  /*5170*/  PLOP3.LUT P0, PT, PT, PT, UP1, 0x80, 0x8 ;  /* 0x000000000008781c */ /* 0x000fda0003f0f018 */
[----:B------:R-:W-:Y:S05]  /*5180*/  @!P0 EXIT ;  /* 0x000000000000894d */ /* 0x000fea0003800000 */
[----:B------:R-:W-:Y:S01]  /*5190*/  BAR.SYNC.DEFER_BLOCKING 0x6, 0xa0 ;  /* 0x0182800000007b1d */ /* 0x000fe20000010000 */
[----:B------:R-:W-:Y:S02]  /*51a0*/  IMAD.SHL.U32 R4, R66, 0x200000, RZ ;  /* 0x0020000042047824 */ /* 0x000fe400078e00ff */
[----:B------:R-:W-:Y:S02]  /*51b0*/  HFMA2 R71, -RZ, RZ, 0, 5.9604644775390625e-08 ;  /* 0x00000001ff477431 */ /* 0x000fe400000001ff */
[C---:B------:R-:W-:Y:S01]  /*51c0*/  IMAD.SHL.U32 R65, R72.reuse, 0x10, RZ ;  /* 0x0000001048417824 */ /* 0x040fe200078e00ff */
[----:B------:R-:W-:Y:S01]  /*51d0*/  MOV R69, RZ ;  /* 0x000000ff00457202 */ /* 0x000fe20000000f00 */
[----:B------:R-:W-:Y:S01]  /*51e0*/  IMAD.U32 R33, R72, 0x10000, RZ ;  /* 0x0001000048217824 */ /* 0x000fe200078e00ff */
[----:B------:R-:W-:Y:S01]  /*51f0*/  UMOV UR48, 0x400 ;  /* 0x0000040000307882 */ /* 0x000fe20000000000 */
[----:B------:R-:W1:Y:S01]  /*5200*/  LDC R63, c[0x0][0x370] ;  /* 0x0000dc00ff3f7b82 */ /* 0x000e620000000800 */
[----:B------:R-:W-:Y:S01]  /*5210*/  ULEA UR48, UR37, UR48, 0x18 ;  /* 0x0000003025307291 */ /* 0x000fe2000f8ec0ff */
[----:B------:R-:W-:Y:S01]  /*5220*/  LOP3.LUT R4, R4, 0x200000, RZ, 0xc0, !PT ;  /* 0x0020000004047812 */ /* 0x000fe200078ec0ff */
[----:B------:R-:W-:Y:S01]  /*5230*/  IMAD.SHL.U32 R64, R72, 0x2, RZ ;  /* 0x0000000248407824 */ /* 0x000fe200078e00ff */
[C---:B------:R-:W-:Y:S01]  /*5240*/  LOP3.LUT R5, R65.reuse, 0x40, RZ, 0xc0, !PT ;  /* 0x0000004041057812 */ /* 0x040fe200078ec0ff */
[----:B------:R-:W-:Y:S01]  /*5250*/  IMAD.SHL.U32 R3, R66, 0x200, RZ ;  /* 0x0000020042037824 */ /* 0x000fe200078e00ff */
[----:B------:R-:W-:Y:S01]  /*5260*/  LOP3.LUT R2, R65, 0x5b0, RZ, 0xc0, !PT ;  /* 0x000005b041027812 */ /* 0x000fe200078ec0ff */
[----:B------:R-:W-:Y:S01]  /*5270*/  UIADD3 UR4, UPT, UPT, UR48, 0x200, URZ ;  /* 0x0000020030047890 */ /* 0x000fe2000fffe0ff */
[----:B------:R-:W2:Y:S01]  /*5280*/  LDC R28, c[0x0][0xb0c] ;  /* 0x0002c300ff1c7b82 */ /* 0x000ea20000000800 */
[----:B------:R-:W-:Y:S01]  /*5290*/  LOP3.LUT R33, R4, 0x400000, R33, 0xf8, !PT ;  /* 0x0040000004217812 */ /* 0x000fe200078ef821 */
[----:B------:R-:W-:Y:S01]  /*52a0*/  IMAD.MOV.U32 R30, RZ, RZ, RZ ;  /* 0x000000ffff1e7224 */ /* 0x000fe200078e00ff */
[----:B------:R-:W-:Y:S01]  /*52b0*/  LOP3.LUT R64, R5, 0x8, R64, 0xf8, !PT ;  /* 0x0000000805407812 */ /* 0x000fe200078ef840 */
[----:B------:R-:W-:Y:S01]  /*52c0*/  IMAD.MOV.U32 R70, RZ, RZ, RZ ;  /* 0x000000ffff467224 */ /* 0x000fe200078e00ff */
[----:B------:R-:W-:Y:S01]  /*52d0*/  LOP3.LUT R3, R2, 0x200, R3, 0xf8, !PT ;  /* 0x0000020002037812 */ /* 0x000fe200078ef803 */
[----:B------:R-:W-:Y:S01]  /*52e0*/  IMAD.MOV.U32 R76, RZ, RZ, RZ ;  /* 0x000000ffff4c7224 */ /* 0x000fe200078e00ff */
[----:B------:R-:W-:Y:S01]  /*52f0*/  LOP3.LUT P0, RZ, R65, 0x40, RZ, 0xc0, !PT ;  /* 0x0000004041ff7812 */ /* 0x000fe2000780c0ff */
[----:B------:R-:W3:Y:S01]  /*5300*/  LDC R61, c[0x0][0xb20] ;  /* 0x0002c800ff3d7b82 */ /* 0x000ee20000000800 */
[----:B------:R-:W4:Y:S01]  /*5310*/  LDS R0, [UR48+0x130] ;  /* 0x00013030ff007984 */ /* 0x000f220008000800 */
[----:B------:R-:W-:Y:S01]  /*5320*/  LOP3.LUT R64, R3, R64, RZ, 0xfc, !PT ;  /* 0x0000004003407212 */ /* 0x000fe200078efcff */
[----:B------:R-:W-:Y:S01]  /*5330*/  IMAD.U32 R67, RZ, RZ, UR4 ;  /* 0x00000004ff437e24 */ /* 0x000fe2000f8e00ff */
[----:B------:R-:W-:Y:S01]  /*5340*/  LOP3.LUT R72, R72, 0x60, RZ, 0xc0, !PT ;  /* 0x0000006048487812 */ /* 0x000fe200078ec0ff */
[----:B------:R-:W1:Y:S03]  /*5350*/  LDCU.64 UR52, c[0x0][0x348] ;  /* 0x00006900ff3477ac */ /* 0x000e660008000a00 */
[----:B------:R-:W1:Y:S01]  /*5360*/  LDC R27, c[0x0][0xb30] ;  /* 0x0002cc00ff1b7b82 */ /* 0x000e620000000800 */
[----:B------:R-:W1:Y:S01]  /*5370*/  LDCU.64 UR38, c[0x0][0x888] ;  /* 0x00011100ff2677ac */ /* 0x000e620008000a00 */
[----:B------:R-:W1:Y:S06]  /*5380*/  LDCU.64 UR44, c[0x0][0x890] ;  /* 0x00011200ff2c77ac */ /* 0x000e6c0008000a00 */
[----:B------:R-:W1:Y:S01]  /*5390*/  LDC.64 R56, c[0x0][0xb10] ;  /* 0x0002c400ff387b82 */ /* 0x000e620000000a00 */
[----:B------:R-:W-:Y:S01]  /*53a0*/  UMOV UR49, URZ ;  /* 0x000000ff00317c82 */ /* 0x000fe20008000000 */
[----:B------:R-:W-:-:S06]  /*53b0*/  UMOV UR51, URZ ;  /* 0x000000ff00337c82 */ /* 0x000fcc0008000000 */
[----:B------:R-:W1:Y:S08]  /*53c0*/  LDC.64 R24, c[0x0][0xb18] ;  /* 0x0002c600ff187b82 */ /* 0x000e700000000a00 */
[----:B------:R-:W1:Y:S08]  /*53d0*/  LDC.64 R22, c[0x0][0xb28] ;  /* 0x0002ca00ff167b82 */ /* 0x000e700000000a00 */
[----:B------:R-:W1:Y:S01]  /*53e0*/  LDC.64 R54, c[0x0][0x8b0] ;  /* 0x00022c00ff367b82 */ /* 0x000e620000000a00 */
[----:B----4-:R-:W-:Y:S01]  /*53f0*/  IMAD.IADD R33, R0, 0x1, R33 ;  /* 0x0000000100217824 */ /* 0x010fe200078e0221 */
[----:B------:R-:W-:-:S06]  /*5400*/  P2R R0, PR, RZ, 0x1 ;  /* 0x00000001ff007803 */ /* 0x000fcc0000000000 */
[----:B------:R-:W4:Y:S08]  /*5410*/  LDC.64 R52, c[0x0][0x8a8] ;  /* 0x00022a00ff347b82 */ /* 0x000f300000000a00 */
[----:B--23--:R-:W1:Y:S02]  /*5420*/  LDC R62, c[0x0][0x374] ;  /* 0x0000dd00ff3e7b82 */ /* 0x00ce640000000800 */
.L_x_143:
[C---:B------:R-:W-:Y:S02]  /*5430*/  LEA R0, R76.reuse, UR48, 0x3 ;  /* 0x000000304c007c11 */ /* 0x040fe4000f8e18ff */
[----:B------:R-:W-:Y:S02]  /*5440*/  SHF.L.U32 R3, R69, 0x1f, RZ ;  /* 0x0000001f45037819 */ /* 0x000fe400000006ff */
[----:B------:R-:W-:Y:S02]  /*5450*/  LEA R16, R76, UR48, 0x4 ;  /* 0x000000304c107c11 */ /* 0x000fe4000f8e20ff */
[----:B--2---:R-:W2:Y:S02]  /*5460*/  SYNCS.PHASECHK.TRANS64.TRYWAIT P0, [R0+URZ+0x80], R3 ;  /* 0x00008003000075a7 */ /* 0x004ea400080011ff */
[----:B--2---:R-:W-:Y:S05]  /*5470*/  @!P0 BRA `(.L_x_100) ;  /* 0x0000003c00288947 */ /* 0x004fea0003800000 */
.L_x_192:
[----:B------:R-:W3:Y:S01]  /*5480*/  LDC.64 R12, c[0x0][0xb10] ;  /* 0x0002c400ff0c7b82 */ /* 0x000ee20000000a00 */
[----:B------:R-:W4:Y:S01]  /*5490*/  LDS.128 R16, [R16+0x110] ;  /* 0x0001100010107984 */ /* 0x000f220000000c00 */
[----:B-1----:R-:W-:Y:S01]  /*54a0*/  ISETP.NE.AND P1, PT, R27, 0x1, PT ;  /* 0x000000011b00780c */ /* 0x002fe20003f25270 */
[----:B--2---:R-:W-:Y:S01]  /*54b0*/  VIADD R0, R0, 0x90 ;  /* 0x0000009000007836 */ /* 0x004fe20000000000 */
[----:B------:R-:W-:Y:S04]  /*54c0*/  ISETP.GE.AND P0, PT, R26, 0x1, PT ;  /* 0x000000011a00780c */ /* 0x000fe80003f06270 */
[----:B------:R-:W1:Y:S01]  /*54d0*/  LDC.64 R10, c[0x0][0xb18] ;  /* 0x0002c600ff0a7b82 */ /* 0x000e620000000a00 */
[----:B------:R-:W-:Y:S01]  /*54e0*/  PRMT R0, RZ, 0x654, R0 ;  /* 0x00000654ff007816 */ /* 0x000fe20000000000 */
[----:B------:R-:W-:Y:S01]  /*54f0*/  @!PT LDS RZ, [RZ] ;  /* 0x00000000fffff984 */ /* 0x000fe20000000800 */
[----:B------:R-:W-:Y:S01]  /*5500*/  @!PT LDS RZ, [RZ] ;  /* 0x00000000fffff984 */ /* 0x000fe20000000800 */
[----:B------:R-:W-:Y:S01]  /*5510*/  @!PT LDS RZ, [RZ] ;  /* 0x00000000fffff984 */ /* 0x000fe20000000800 */
[----:B------:R-:W-:Y:S01]  /*5520*/  @!PT LDS RZ, [RZ] ;  /* 0x00000000fffff984 */ /* 0x000fe20000000800 */
[----:B------:R2:W-:Y:S06]  /*5530*/  MEMBAR.ALL.CTA ;  /* 0x0000000000007992 */ /* 0x0005ec0000008000 */
[----:B--2---:R-:W2:Y:S01]  /*5540*/  FENCE.VIEW.ASYNC.S ;  /* 0x00000000000073c6 */ /* 0x004ea20000000000 */
[----:B------:R-:W1:Y:S08]  /*5550*/  @!P1 LDC R14, c[0x0][0xb20] ;  /* 0x0002c800ff0e9b82 */ /* 0x000e700000000800 */
[----:B------:R-:W1:Y:S01]  /*5560*/  @!P1 LDC R9, c[0x0][0xb0c] ;  /* 0x0002c300ff099b82 */ /* 0x000e620000000800 */
[----:B--2---:R2:W-:Y:S01]  /*5570*/  SYNCS.ARRIVE.TRANS64.RED.A1T0 RZ, [R0+URZ], RZ ;  /* 0x000000ff00ff79a7 */ /* 0x0045e200081004ff */
[----:B----4-:R-:W-:Y:S04]  /*5580*/  LOP3.LUT P4, RZ, R18, 0x1, RZ, 0xc0, !PT ;  /* 0x0000000112ff7812 */ /* 0x010fe8000788c0ff */
[----:B------:R-:W-:Y:S09]  /*5590*/  P2R R73, PR, RZ, 0x10 ;  /* 0x00000010ff497803 */ /* 0x000ff20000000000 */
[----:B------:R-:W-:Y:S02]  /*55a0*/  @P4 MOV R31, R16 ;  /* 0x00000010001f4202 */ /* 0x000fe40000000f00 */
[----:B------:R-:W-:Y:S01]  /*55b0*/  @P4 LOP3.LUT R29, R17, 0xffff, RZ, 0xc0, !PT ;  /* 0x0000ffff111d4812 */ /* 0x000fe200078ec0ff */
[----:B--23--:R-:W-:Y:S06]  /*55c0*/  @!P0 BRA `(.L_x_101) ;  /* 0x0000000000a48947 */ /* 0x00cfec0003800000 */
[----:B------:R-:W-:Y:S01]  /*55d0*/  IMAD.HI.U32 R36, R62, R25, RZ ;  /* 0x000000193e247227 */ /* 0x000fe200078e00ff */
[----:B------:R-:W-:Y:S02]  /*55e0*/  ISETP.NE.AND P0, PT, R24, 0x1, PT ;  /* 0x000000011800780c */ /* 0x000fe40003f05270 */
[----:B------:R-:W-:Y:S01]  /*55f0*/  ISETP.NE.AND P2, PT, R26, 0x1, PT ;  /* 0x000000011a00780c */ /* 0x000fe20003f45270 */
[-C--:B------:R-:W-:Y:S01]  /*5600*/  IMAD.HI.U32 R34, R63, R56.reuse, RZ ;  /* 0x000000383f227227 */ /* 0x080fe200078e00ff */
[----:B------:R-:W-:Y:S02]  /*5610*/  SHF.R.U32.HI R37, RZ, R61, R36 ;  /* 0x0000003dff257219 */ /* 0x000fe40000011624 */
[----:B------:R-:W-:Y:S01]  /*5620*/  ISETP.NE.AND P3, PT, R28, 0x1, PT ;  /* 0x000000011c00780c */ /* 0x000fe20003f65270 */
[----:B------:R-:W-:Y:S01]  /*5630*/  IMAD.HI.U32 R40, R29, R25, RZ ;  /* 0x000000191d287227 */ /* 0x000fe200078e00ff */
[----:B------:R-:W-:Y:S02]  /*5640*/  SHF.R.U32.HI R34, RZ, R57, R34 ;  /* 0x00000039ff227219 */ /* 0x000fe40000011622 */
[----:B------:R-:W-:Y:S01]  /*5650*/  SEL R3, R62, R37, !P0 ;  /* 0x000000253e037207 */ /* 0x000fe20004000000 */
[----:B------:R-:W-:Y:S01]  /*5660*/  IMAD.HI.U32 R38, R31, R56, RZ ;  /* 0x000000381f267227 */ /* 0x000fe200078e00ff */
[----:B------:R-:W-:Y:S03]  /*5670*/  SEL R7, R63, R34, !P3 ;  /* 0x000000223f077207 */ /* 0x000fe60005800000 */
[-C--:B------:R-:W-:Y:S01]  /*5680*/  IMAD.HI.U32 R34, R3, R22.reuse, RZ ;  /* 0x0000001603227227 */ /* 0x080fe200078e00ff */
[----:B------:R-:W-:Y:S03]  /*5690*/  SHF.R.U32.HI R38, RZ, R57, R38 ;  /* 0x00000039ff267219 */ /* 0x000fe60000011626 */
[----:B------:R-:W-:Y:S01]  /*56a0*/  IMAD.HI.U32 R36, R7, R22, RZ ;  /* 0x0000001607247227 */ /* 0x000fe200078e00ff */
[----:B------:R-:W-:Y:S02]  /*56b0*/  @P2 SHF.R.U32.HI R3, RZ, R23, R34 ;  /* 0x00000017ff032219 */ /* 0x000fe40000011622 */
[----:B------:R-:W-:Y:S02]  /*56c0*/  SHF.R.U32.HI R34, RZ, R61, R40 ;  /* 0x0000003dff227219 */ /* 0x000fe40000011628 */
[----:B------:R-:W-:Y:S01]  /*56d0*/  @P2 SHF.R.U32.HI R7, RZ, R23, R36 ;  /* 0x00000017ff072219 */ /* 0x000fe20000011624 */
[C---:B------:R-:W-:Y:S01]  /*56e0*/  IMAD R2, R26.reuse, R3, RZ ;  /* 0x000000031a027224 */ /* 0x040fe200078e02ff */
[----:B------:R-:W-:Y:S02]  /*56f0*/  SEL R5, R29, R34, !P0 ;  /* 0x000000221d057207 */ /* 0x000fe40004000000 */
[----:B------:R-:W-:Y:S01]  /*5700*/  SEL R3, R31, R38, !P3 ;  /* 0x000000261f037207 */ /* 0x000fe20005800000 */
[----:B------:R-:W-:Y:S01]  /*5710*/  IMAD R4, R26, R7, RZ ;  /* 0x000000071a047224 */ /* 0x000fe200078e02ff */
[C---:B------:R-:W-:Y:S01]  /*5720*/  ISETP.GE.AND P0, PT, R5.reuse, R2, PT ;  /* 0x000000020500720c */ /* 0x040fe20003f06270 */
[----:B------:R-:W-:Y:S03]  /*5730*/  IMAD.HI.U32 R6, R5, R22, RZ ;  /* 0x0000001605067227 */ /* 0x000fe600078e00ff */
[----:B------:R-:W-:Y:S01]  /*5740*/  ISETP.GE.OR P0, PT, R3, R4, P0 ;  /* 0x000000040300720c */ /* 0x000fe20000706670 */
[----:B------:R-:W-:Y:S01]  /*5750*/  IMAD.MOV R4, RZ, RZ, -R3 ;  /* 0x000000ffff047224 */ /* 0x000fe200078e0a03 */
[-C--:B------:R-:W-:Y:S03]  /*5760*/  SHF.R.U32.HI R6, RZ, R23.reuse, R6 ;  /* 0x00000017ff067219 */ /* 0x080fe60000011606 */
[----:B------:R-:W-:Y:S01]  /*5770*/  IMAD R31, R28, R4, R31 ;  /* 0x000000041c1f7224 */ /* 0x000fe200078e021f */
[----:B------:R-:W-:Y:S05]  /*5780*/  SEL R15, R5, R6, !P2 ;  /* 0x00000006050f7207 */ /* 0x000fea0005000000 */
[----:B------:R-:W-:Y:S02]  /*5790*/  IMAD.MOV R6, RZ, RZ, -R15 ;  /* 0x000000ffff067224 */ /* 0x000fe400078e0a0f */
[C---:B------:R-:W-:Y:S04]  /*57a0*/  @!P0 IMAD.HI.U32 R2, R3.reuse, R22, RZ ;  /* 0x0000001603028227 */ /* 0x040fe800078e00ff */
[----:B------:R-:W-:Y:S01]  /*57b0*/  IMAD R6, R26, R6, R5 ;  /* 0x000000061a067224 */ /* 0x000fe200078e0205 */
[----:B------:R-:W-:Y:S04]  /*57c0*/  @!P0 SHF.R.U32.HI R2, RZ, R23, R2 ;  /* 0x00000017ff028219 */ /* 0x000fe80000011602 */
[----:B------:R-:W-:Y:S02]  /*57d0*/  @!P0 SEL R0, R3, R2, !P2 ;  /* 0x0000000203008207 */ /* 0x000fe40005000000 */
[----:B------:R-:W-:Y:S02]  /*57e0*/  IADD3 R2, PT, PT, -R5, RZ, RZ ;  /* 0x000000ff05027210 */ /* 0x000fe40007ffe1ff */
[----:B------:R-:W-:Y:S01]  /*57f0*/  @!P0 IADD3 R8, PT, PT, R15, -R0, RZ ;  /* 0x800000000f088210 */ /* 0x000fe20007ffe0ff */
[----:B------:R-:W-:Y:S02]  /*5800*/  @!P0 IMAD R0, R7, R6, R0 ;  /* 0x0000000607008224 */ /* 0x000fe400078e0200 */
[----:B------:R-:W-:Y:S02]  /*5810*/  IMAD R29, R24, R2, R29 ;  /* 0x00000002181d7224 */ /* 0x000fe400078e021d */
[----:B------:R-:W-:Y:S02]  /*5820*/  @!P0 IMAD R5, R8, R26, R3 ;  /* 0x0000001a08058224 */ /* 0x000fe400078e0203 */
[----:B------:R-:W-:Y:S04]  /*5830*/  @!P0 IMAD.MOV.U32 R3, RZ, RZ, R0 ;  /* 0x000000ffff038224 */ /* 0x000fe800078e0000 */
[----:B------:R-:W-:Y:S02]  /*5840*/  IMAD R31, R3, R28, R31 ;  /* 0x0000001c031f7224 */ /* 0x000fe400078e021f */
[----:B------:R-:W-:Y:S07]  /*5850*/  IMAD R29, R5, R24, R29 ;  /* 0x00000018051d7224 */ /* 0x000fee00078e021d */
.L_x_101:
[----:B-1----:R-:W-:Y:S01]  /*5860*/  @!P1 ISETP.NE.AND P0, PT, R10, 0x1, PT ;  /* 0x000000010a00980c */ /* 0x002fe20003f05270 */
[----:B------:R-:W-:Y:S01]  /*5870*/  @!P1 IMAD.HI.U32 R3, R29, R11, RZ ;  /* 0x0000000b1d039227 */ /* 0x000fe200078e00ff */
[----:B------:R-:W-:Y:S01]  /*5880*/  R2UR UR42, R21 ;  /* 0x00000000152a72ca */ /* 0x000fe200000e0000 */
[----:B------:R-:W-:Y:S01]  /*5890*/  BSSY.RECONVERGENT B6, `(.L_x_102) ;  /* 0x0000031000067945 */ /* 0x000fe20003800200 */
[----:B------:R-:W-:Y:S01]  /*58a0*/  R2UR UR41, R20 ;  /* 0x00000000142972ca */ /* 0x000fe200000e0000 */
[----:B------:R-:W-:Y:S01]  /*58b0*/  @!P1 IMAD.HI.U32 R0, R31, R12, RZ ;  /* 0x0000000c1f009227 */ /* 0x000fe200078e00ff */
[----:B------:R-:W-:Y:S02]  /*58c0*/  @!P1 SHF.R.U32.HI R2, RZ, R14, R3 ;  /* 0x0000000eff029219 */ /* 0x000fe40000011603 */
[----:B------:R-:W-:Y:S01]  /*58d0*/  @!P1 ISETP.NE.AND P2, PT, R9, 0x1, PT ;  /* 0x000000010900980c */ /* 0x000fe20003f45270 */
[----:B------:R-:W-:Y:S01]  /*58e0*/  VIADD R76, R76, 0x1 ;  /* 0x000000014c4c7836 */ /* 0x000fe20000000000 */
[----:B------:R-:W-:Y:S02]  /*58f0*/  @!P1 SEL R2, R29, R2, !P0 ;  /* 0x000000021d029207 */ /* 0x000fe40004000000 */
[----:B------:R-:W-:Y:S02]  /*5900*/  @!P1 SHF.R.U32.HI R0, RZ, R13, R0 ;  /* 0x0000000dff009219 */ /* 0x000fe40000011600 */
[----:B------:R-:W-:Y:S01]  /*5910*/  LOP3.LUT P0, RZ, R67, 0x90, RZ, 0xc0, !PT ;  /* 0x0000009043ff7812 */ /* 0x000fe2000780c0ff */
[----:B------:R-:W-:Y:S01]  /*5920*/  USHF.L.U32 UR42, UR42, 0x6, URZ ;  /* 0x000000062a2a7899 */ /* 0x000fe200080006ff */
[----:B------:R-:W-:Y:S01]  /*5930*/  @!P1 SEL R3, R31, R0, !P2 ;  /* 0x000000001f039207 */ /* 0x000fe20005000000 */
[----:B------:R-:W-:Y:S01]  /*5940*/  USHF.L.U32 UR41, UR41, 0x7, URZ ;  /* 0x0000000729297899 */ /* 0x000fe200080006ff */
[----:B------:R-:W-:Y:S03]  /*5950*/  @P4 SHF.R.U32.HI R68, RZ, 0x10, R17 ;  /* 0x00000010ff444819 */ /* 0x000fe60000011611 */
[----:B------:R-:W-:Y:S02]  /*5960*/  @!P1 IMAD.IADD R0, R2, 0x1, -R3 ;  /* 0x0000000102009824 */ /* 0x000fe400078e0a03 */
[----:B------:R-:W-:Y:S02]  /*5970*/  @!P1 IMAD.IADD R2, R3, 0x1, -R2 ;  /* 0x0000000103029824 */ /* 0x000fe400078e0a02 */
[----:B------:R-:W-:Y:S02]  /*5980*/  @!P1 IMAD R31, R0, R9, R31 ;  /* 0x00000009001f9224 */ /* 0x000fe400078e021f */
[----:B------:R-:W-:Y:S01]  /*5990*/  @!P1 IMAD R29, R2, R10, R29 ;  /* 0x0000000a021d9224 */ /* 0x000fe200078e021d */
[----:B------:R-:W-:Y:S06]  /*59a0*/  @!P0 BRA `(.L_x_103) ;  /* 0x00000000007c8947 */ /* 0x000fec0003800000 */
[----:B------:R-:W1:Y:S01]  /*59b0*/  LDCU.64 UR8, c[0x4][0x80] ;  /* 0x01001000ff0877ac */ /* 0x000e620008000a00 */
[----:B------:R-:W-:Y:S01]  /*59c0*/  MOV R2, 0x0 ;  /* 0x0000000000027802 */ /* 0x000fe20000000f00 */
[----:B------:R-:W-:Y:S02]  /*59d0*/  HFMA2 R12, -RZ, RZ, 0, 5.9604644775390625e-08 ;  /* 0x00000001ff0c7431 */ /* 0x000fe400000001ff */
[----:B------:R-:W-:Y:S01]  /*59e0*/  IMAD.MOV.U32 R8, RZ, RZ, 0x70 ;  /* 0x00000070ff087424 */ /* 0x000fe200078e00ff */
[----:B------:R2:W3:Y:S01]  /*59f0*/  LDC.64 R14, c[0x4][R2] ;  /* 0x01000000020e7b82 */ /* 0x0004e20000000a00 */
[----:B------:R-:W4:Y:S01]  /*5a00*/  LDCU.64 UR6, c[0x4][0x88] ;  /* 0x01001100ff0677ac */ /* 0x000f220008000a00 */
[----:B------:R-:W-:Y:S01]  /*5a10*/  IMAD.MOV.U32 R13, RZ, RZ, RZ ;  /* 0x000000ffff0d7224 */ /* 0x000fe200078e00ff */
[----:B------:R-:W2:Y:S01]  /*5a20*/  LDCU.64 UR4, c[0x4][0x8] ;  /* 0x01000100ff0477ac */ /* 0x000ea20008000a00 */
[----:B-1----:R-:W-:Y:S01]  /*5a30*/  MOV R5, UR9 ;  /* 0x0000000900057c02 */ /* 0x002fe20008000f00 */
[----:B------:R-:W-:Y:S01]  /*5a40*/  IMAD.U32 R4, RZ, RZ, UR8 ;  /* 0x00000008ff047e24 */ /* 0x000fe2000f8e00ff */
[----:B----4-:R-:W-:Y:S01]  /*5a50*/  MOV R7, UR7 ;  /* 0x0000000700077c02 */ /* 0x010fe20008000f00 */
[----:B------:R-:W-:Y:S01]  /*5a60*/  IMAD.U32 R6, RZ, RZ, UR6 ;  /* 0x00000006ff067e24 */ /* 0x000fe2000f8e00ff */
[----:B--2---:R-:W-:Y:S01]  /*5a70*/  MOV R11, UR5 ;  /* 0x00000005000b7c02 */ /* 0x004fe20008000f00 */
[----:B------:R-:W-:Y:S02]  /*5a80*/  IMAD.U32 R10, RZ, RZ, UR4 ;  /* 0x00000004ff0a7e24 */ /* 0x000fe4000f8e00ff */
[----:B------:R-:W-:Y:S07]  /*5a90*/  LEPC R20, `(.L_x_104) ;  /* 0x000000001014794e */ /* 0x000fee0000000000 */
[----:B---3-5:R-:W-:Y:S05]  /*5aa0*/  CALL.ABS.NOINC R14 ;  /* 0x000000000e007343 */ /* 0x028fea0003c00000 */
.L_x_104:
[----:B------:R-:W1:Y:S01]  /*5ab0*/  LDCU.64 UR8, c[0x4][0x80] ;  /* 0x01001000ff0877ac */ /* 0x000e620008000a00 */
[----:B------:R-:W2:Y:S01]  /*5ac0*/  LDC.64 R2, c[0x4][R2] ;  /* 0x0100000002027b82 */ /* 0x000ea20000000a00 */
[----:B------:R-:W-:Y:S02]  /*5ad0*/  HFMA2 R12, -RZ, RZ, 0, 5.9604644775390625e-08 ;  /* 0x00000001ff0c7431 */ /* 0x000fe400000001ff */
[----:B------:R-:W-:Y:S02]  /*5ae0*/  IMAD.MOV.U32 R8, RZ, RZ, 0x70 ;  /* 0x00000070ff087424 */ /* 0x000fe400078e00ff */
[----:B------:R-:W-:Y:S01]  /*5af0*/  IMAD.MOV.U32 R13, RZ, RZ, RZ ;  /* 0x000000ffff0d7224 */ /* 0x000fe200078e00ff */
[----:B------:R-:W3:Y:S01]  /*5b00*/  LDCU.64 UR6, c[0x4][0x88] ;  /* 0x01001100ff0677ac */ /* 0x000ee20008000a00 */
[----:B------:R-:W4:Y:S01]  /*5b10*/  LDCU.64 UR4, c[0x4][0x8] ;  /* 0x01000100ff0477ac */ /* 0x000f220008000a00 */
[----:B-1----:R-:W-:Y:S02]  /*5b20*/  MOV R4, UR8 ;  /* 0x0000000800047c02 */ /* 0x002fe40008000f00 */
[----:B------:R-:W-:Y:S02]  /*5b30*/  MOV R5, UR9 ;  /* 0x0000000900057c02 */ /* 0x000fe40008000f00 */
[----:B---3--:R-:W-:Y:S01]  /*5b40*/  MOV R7, UR7 ;  /* 0x0000000700077c02 */ /* 0x008fe20008000f00 */
[----:B------:R-:W-:Y:S01]  /*5b50*/  IMAD.U32 R6, RZ, RZ, UR6 ;  /* 0x00000006ff067e24 */ /* 0x000fe2000f8e00ff */
[----:B----4-:R-:W-:Y:S01]  /*5b60*/  MOV R11, UR5 ;  /* 0x00000005000b7c02 */ /* 0x010fe20008000f00 */
[----:B------:R-:W-:Y:S02]  /*5b70*/  IMAD.U32 R10, RZ, RZ, UR4 ;  /* 0x00000004ff0a7e24 */ /* 0x000fe4000f8e00ff */
[----:B------:R-:W-:Y:S07]  /*5b80*/  LEPC R20, `(.L_x_103) ;  /* 0x000000001014794e */ /* 0x000fee0000000000 */
[----:B--2---:R-:W-:Y:S05]  /*5b90*/  CALL.ABS.NOINC R2 ;  /* 0x0000000002007343 */ /* 0x004fea0003c00000 */
.L_x_103:
[----:B------:R-:W-:Y:S05]  /*5ba0*/  BSYNC.RECONVERGENT B6 ;  /* 0x0000000000067941 */ /* 0x000fea0003800200 */
.L_x_102:
[----:B------:R-:W-:Y:S01]  /*5bb0*/  ISETP.NE.U32.AND P4, PT, R54, RZ, PT ;  /* 0x000000ff3600720c */ /* 0x000fe20003f85070 */
[----:B------:R-:W-:Y:S01]  /*5bc0*/  UISETP.NE.AND UP2, UPT, UR50, URZ, UPT ;  /* 0x000000ff3200728c */ /* 0x000fe2000bf45270 */
[----:B------:R-:W-:Y:S01]  /*5bd0*/  ISETP.NE.U32.AND P2, PT, RZ, UR38, PT ;  /* 0x00000026ff007c0c */ /* 0x000fe2000bf45070 */
[----:B------:R-:W-:Y:S01]  /*5be0*/  UISETP.NE.U32.AND UP1, UPT, UR44, URZ, UPT ;  /* 0x000000ff2c00728c */ /* 0x000fe2000bf25070 */
[----:B------:R-:W-:Y:S01]  /*5bf0*/  ISETP.NE.AND.EX P4, PT, R55, RZ, PT, P4 ;  /* 0x000000ff3700720c */ /* 0x000fe20003f85340 */
[----:B------:R-:W-:Y:S01]  /*5c00*/  UPLOP3.LUT UP0, UPT, UPT, UPT, UPT, 0x40, 0x4 ;  /* 0x000000000004789c */ /* 0x000fe20003f0e870 */
[----:B------:R-:W-:Y:S01]  /*5c10*/  ISETP.NE.AND.EX P2, PT, RZ, UR39, PT, P2 ;  /* 0x00000027ff007c0c */ /* 0x000fe2000bf45320 */
[----:B------:R-:W-:Y:S01]  /*5c20*/  UISETP.NE.AND.EX UP1, UPT, UR45, URZ, UPT, UP1 ;  /* 0x000000ff2d00728c */ /* 0x000fe2000bf25310 */
[----:B------:R-:W-:Y:S04]  /*5c30*/  PLOP3.LUT P1, PT, PT, PT, UP2, 0x80, 0x8 ;  /* 0x000000000008781c */ /* 0x000fe80003f2f028 */
[----:B------:R-:W-:Y:S06]  /*5c40*/  @UP2 UPLOP3.LUT UP0, UPT, UPT, UPT, UP1, 0x80, 0x8 ;  /* 0x000000000008289c */ /* 0x000fec0003f0f010 */
[----:B------:R-:W-:Y:S01]  /*5c50*/  PLOP3.LUT P0, PT, PT, PT, UP0, 0x80, 0x8 ;  /* 0x000000000008781c */ /* 0x000fe20003f0f008 */
[----:B------:R-:W-:Y:S01]  /*5c60*/  @!UPT UIADD3 URZ, UPT, UPT, URZ, URZ, URZ ;  /* 0x000000fffffff290 */ /* 0x000fe2000fffe0ff */
[----:B------:R-:W-:Y:S11]  /*5c70*/  BRA.U !UP1, `(.L_x_105) ;  /* 0x0000000109387547 */ /* 0x000ff6000b800000 */
[----:B------:R-:W-:Y:S01]  /*5c80*/  UISETP.NE.U32.AND UP0, UPT, UR38, URZ, UPT ;  /* 0x000000ff2600728c */ /* 0x000fe2000bf05070 */
[----:B------:R-:W-:Y:S02]  /*5c90*/  HFMA2 R0, -RZ, RZ, 0, 5.9604644775390625e-08 ;  /* 0x00000001ff007431 */ /* 0x000fe400000001ff */
[----:B------:R-:W-:Y:S01]  /*5ca0*/  IMAD.MOV.U32 R59, RZ, RZ, 0x1 ;  /* 0x00000001ff3b7424 */ /* 0x000fe200078e00ff */
[----:B------:R-:W-:Y:S06]  /*5cb0*/  UISETP.NE.AND.EX UP0, UPT, UR39, URZ, UPT, UP0 ;  /* 0x000000ff2700728c */ /* 0x000fec000bf05300 */
[----:B------:R-:W-:Y:S05]  /*5cc0*/  PLOP3.LUT P3, PT, PT, PT, UP0, 0x80, 0x8 ;  /* 0x000000000008781c */ /* 0x000fea0003f6f008 */
[----:B------:R-:W1:Y:S01]  /*5cd0*/  @UP0 LDCU.64 UR6, c[0x0][0x888] ;  /* 0x00011100ff0607ac */ /* 0x000e620008000a00 */
[----:B------:R-:W-:Y:S07]  /*5ce0*/  @UP0 UIMAD UR4, UR36, UR44, URZ ;  /* 0x0000002c240402a4 */ /* 0x000fee000f8e02ff */
[----:B------:R-:W-:Y:S01]  /*5cf0*/  @!P3 PRMT R59, R0, 0x7610, R59 ;  /* 0x00007610003bb816 */ /* 0x000fe2000000003b */
[----:B-1----:R-:W-:Y:S03]  /*5d00*/  @UP0 UIMAD.WIDE UR6, UR4, 0x4, UR6 ;  /* 0x00000004040608a5 */ /* 0x002fe6000f8e0206 */
[----:B------:R-:W1:Y:S03]  /*5d10*/  @!UP0 LDCU UR4, c[0x0][0x880] ;  /* 0x00011000ff0487ac */ /* 0x000e660008000800 */
[----:B------:R-:W-:Y:S01]  /*5d20*/  IMAD.U32 R2, RZ, RZ, UR6 ;  /* 0x00000006ff027e24 */ /* 0x000fe2000f8e00ff */
[----:B------:R-:W-:Y:S05]  /*5d30*/  MOV R3, UR7 ;  /* 0x0000000700037c02 */ /* 0x000fea0008000f00 */
[----:B-----5:R2:W5:Y:S02]  /*5d40*/  @P3 LDG.E R35, desc[UR46][R2.64] ;  /* 0x0000002e02233981 */ /* 0x020564000c1e1900 */
[----:B-12---:R-:W-:Y:S02]  /*5d50*/  @!P3 IMAD.U32 R35, RZ, RZ, UR4 ;  /* 0x00000004ff23be24 */ /* 0x006fe4000f8e00ff */
.L_x_105:
[----:B------:R-:W-:Y:S05]  /*5d60*/  @!P4 BRA `(.L_x_106) ;  /* 0x000000000020c947 */ /* 0x000fea0003800000 */
[----:B------:R-:W-:Y:S04]  /*5d70*/  ISETP.NE.U32.AND P3, PT, R52, RZ, PT ;  /* 0x000000ff3400720c */ /* 0x000fe80003f65070 */
[----:B------:R-:W-:Y:S11]  /*5d80*/  ISETP.NE.AND.EX P3, PT, R53, RZ, PT, P3 ;  /* 0x000000ff3500720c */ /* 0x000ff60003f65330 */
[----:B------:R-:W-:Y:S02]  /*5d90*/  @!UPT UIADD3 URZ, UPT, UPT, URZ, URZ, URZ ;  /* 0x000000fffffff290 */ /* 0x000fe4000fffe0ff */
[----:B------:R-:W1:Y:S01]  /*5da0*/  @P3 LDC.64 R2, c[0x0][0x8a8] ;  /* 0x00022a00ff023b82 */ /* 0x000e620000000a00 */
[----:B------:R-:W-:Y:S04]  /*5db0*/  @P3 IMAD R0, R54, UR36, RZ ;  /* 0x0000002436003c24 */ /* 0x000fe8000f8e02ff */
[----:B-1----:R-:W-:Y:S05]  /*5dc0*/  @P3 IMAD.WIDE R2, R0, 0x4, R2 ;  /* 0x0000000400023825 */ /* 0x002fea00078e0202 */
[----:B-----5:R1:W5:Y:S02]  /*5dd0*/  @P3 LDG.E R32, desc[UR46][R2.64] ;  /* 0x0000002e02203981 */ /* 0x020364000c1e1900 */
[----:B-1----:R-:W2:Y:S02]  /*5de0*/  @!P3 LDC R32, c[0x0][0x8a0] ;  /* 0x00022800ff20bb82 */ /* 0x002ea40000000800 */
.L_x_106:
[----:B-----5:R-:W-:Y:S01]  /*5df0*/  FSETP.NEU.AND P3, PT, R35, RZ, PT ;  /* 0x000000ff2300720b */ /* 0x020fe20003f6d000 */
[----:B------:R-:W-:Y:S01]  /*5e00*/  IMAD.SHL.U32 R77, R64, 0x2, RZ ;  /* 0x00000002404d7824 */ /* 0x000fe200078e00ff */
[----:B------:R-:W-:Y:S01]  /*5e10*/  SEL R5, RZ, 0xffffffff, P2 ;  /* 0xffffffffff057807 */ /* 0x000fe20001000000 */
[----:B------:R-:W-:Y:S01]  /*5e20*/  BSSY B1, `(.L_x_107) ;  /* 0x0000034000017945 */ /* 0x000fe20003800000 */
[----:B------:R-:W-:Y:S01]  /*5e30*/  @P1 LOP3.LUT P2, RZ, R59, 0xff, RZ, 0xc0, !PT ;  /* 0x000000ff3bff1812 */ /* 0x000fe2000784c0ff */
[----:B------:R-:W-:Y:S01]  /*5e40*/  IMAD.MOV.U32 R39, RZ, RZ, 0x1 ;  /* 0x00000001ff277424 */ /* 0x000fe200078e00ff */
[----:B------:R-:W-:Y:S01]  /*5e50*/  @P1 SEL R0, RZ, 0xffffffff, P3 ;  /* 0xffffffffff001807 */ /* 0x000fe20001800000 */
[C---:B------:R-:W-:Y:S01]  /*5e60*/  IMAD R34, R30.reuse, 0x40, R33 ;  /* 0x000000401e227824 */ /* 0x040fe200078e0221 */
[----:B------:R-:W-:Y:S01]  /*5e70*/  LOP3.LUT R71, R71, 0x1, RZ, 0x3c, !PT ;  /* 0x0000000147477812 */ /* 0x000fe200078e3cff */
[----:B------:R-:W-:Y:S01]  /*5e80*/  IMAD.MOV.U32 R38, RZ, RZ, RZ ;  /* 0x000000ffff267224 */ /* 0x000fe200078e00ff */
[----:B------:R-:W-:Y:S02]  /*5e90*/  @P0 SEL R0, R5, R0, !P2 ;  /* 0x0000000005000207 */ /* 0x000fe40005000000 */
[----:B------:R-:W-:Y:S02]  /*5ea0*/  CS2R R50, SRZ ;  /* 0x0000000000327805 */ /* 0x000fe4000001ff00 */
[----:B------:R-:W-:Y:S02]  /*5eb0*/  LEA R74, R30, UR48, 0x3 ;  /* 0x000000301e4a7c11 */ /* 0x000fe4000f8e18ff */
[----:B------:R-:W-:Y:S02]  /*5ec0*/  CS2R R48, SRZ ;  /* 0x0000000000307805 */ /* 0x000fe4000001ff00 */
[----:B------:R-:W-:Y:S02]  /*5ed0*/  @P1 LOP3.LUT R0, R0, 0x1, RZ, 0xc0, !PT ;  /* 0x0000000100001812 */ /* 0x000fe400078ec0ff */
[----:B------:R-:W-:Y:S02]  /*5ee0*/  CS2R R42, SRZ ;  /* 0x00000000002a7805 */ /* 0x000fe4000001ff00 */
[----:B------:R-:W-:Y:S02]  /*5ef0*/  SHF.L.U32 R3, R70, 0x1f, RZ ;  /* 0x0000001f46037819 */ /* 0x000fe400000006ff */
[----:B------:R-:W-:Y:S02]  /*5f00*/  CS2R R40, SRZ ;  /* 0x0000000000287805 */ /* 0x000fe4000001ff00 */
[----:B------:R-:W-:Y:S01]  /*5f10*/  ISETP.NE.U32.OR P5, PT, R0, 0x1, !P1 ;  /* 0x000000010000780c */ /* 0x000fe20004fa5470 */
[----:B------:R-:W-:Y:S01]  /*5f20*/  VIADD R82, R77, UR48 ;  /* 0x000000304d527c36 */ /* 0x000fe20008000000 */
[----:B------:R-:W-:Y:S02]  /*5f30*/  PLOP3.LUT P2, PT, PT, PT, UP1, 0x80, 0x8 ;  /* 0x000000000008781c */ /* 0x000fe40003f4f018 */
[----:B------:R-:W-:Y:S02]  /*5f40*/  SEL R0, RZ, 0xffffffff, P3 ;  /* 0xffffffffff007807 */ /* 0x000fe40001800000 */
[----:B------:R-:W-:Y:S02]  /*5f50*/  LOP3.LUT P3, R75, R59, 0xff, RZ, 0xc0, !PT ;  /* 0x000000ff3b4b7812 */ /* 0x000fe4000786c0ff */
[----:B------:R-:W-:Y:S05]  /*5f60*/  P2R R78, PR, RZ, 0x20 ;  /* 0x00000020ff4e7803 */ /* 0x000fea0000000000 */
[----:B------:R-:W-:Y:S02]  /*5f70*/  @P5 SHF.L.U32 R2, R71, 0x1f, RZ ;  /* 0x0000001f47025819 */ /* 0x000fe400000006ff */
[----:B------:R-:W-:Y:S02]  /*5f80*/  @P2 SEL R0, R5, R0, !P3 ;  /* 0x0000000005002207 */ /* 0x000fe40005800000 */
[----:B------:R-:W1:Y:S02]  /*5f90*/  @P5 SYNCS.PHASECHK.TRANS64.TRYWAIT P1, [UR48+0x30], R2 ;  /* 0x00003002ff0055a7 */ /* 0x000e640008021130 */
[----:B------:R-:W-:Y:S04]  /*5fa0*/  LOP3.LUT R0, R0, 0x1, RZ, 0xc0, !PT ;  /* 0x0000000100007812 */ /* 0x000fe800078ec0ff */
[----:B------:R-:W-:Y:S04]  /*5fb0*/  ISETP.NE.U32.AND P4, PT, R0, 0x1, PT ;  /* 0x000000010000780c */ /* 0x000fe80003f85070 */
[----:B------:R-:W-:Y:S01]  /*5fc0*/  P2R R80, PR, RZ, 0x10 ;  /* 0x00000010ff507803 */ /* 0x000fe20000000000 */
[----:B------:R3:W4:Y:S01]  /*5fd0*/  SYNCS.PHASECHK.TRANS64.TRYWAIT P0, [R74+URZ+0xa0], R3 ;  /* 0x0000a0034a0075a7 */ /* 0x00072200080011ff */
[----:B-1----:R-:W-:Y:S01]  /*5fe0*/  @P5 SEL R39, RZ, 0x1, !P1 ;  /* 0x00000001ff275807 */ /* 0x002fe20004800000 */
[----:B---3--:R-:W-:Y:S06]  /*5ff0*/  @!P5 BRA `(.L_x_108) ;  /* 0x000000000058d947 */ /* 0x008fec0003800000 */
[C---:B------:R-:W-:Y:S01]  /*6000*/  VIADD R0, R82.reuse, 0x200 ;  /* 0x0000020052007836 */ /* 0x040fe20000000000 */
[----:B------:R-:W-:Y:S01]  /*6010*/  LOP3.LUT P5, RZ, R65, 0x40, RZ, 0xc0, !PT ;  /* 0x0000004041ff7812 */ /* 0x000fe200078ac0ff */
[----:B------:R-:W-:Y:S01]  /*6020*/  BSSY B0, `(.L_x_109) ;  /* 0x000000e000007945 */ /* 0x000fe20003800000 */
[----:B------:R-:W-:Y:S01]  /*6030*/  ISETP.NE.AND P2, PT, R39, RZ, PT ;  /* 0x000000ff2700720c */ /* 0x000fe20003f45270 */
[----:B------:R-:W-:Y:S01]  /*6040*/  @P4 VIADD R2, R82, 0x210 ;  /* 0x0000021052024836 */ /* 0x000fe20000000000 */
[----:B------:R-:W-:Y:S01]  /*6050*/  PLOP3.LUT P1, PT, PT, PT, PT, 0x8, 0x80 ;  /* 0x000000000080781c */ /* 0x000fe20003f2e170 */
[----:B------:R-:W-:Y:S01]  /*6060*/  IMAD.MOV.U32 R51, RZ, RZ, RZ ;  /* 0x000000ffff337224 */ /* 0x000fe200078e00ff */
[----:B------:R-:W-:Y:S02]  /*6070*/  @P4 PLOP3.LUT P1, PT, P5, PT, PT, 0x80, 0x8 ;  /* 0x000000000008481c */ /* 0x000fe40002f2f070 */
[----:B------:R-:W-:Y:S02]  /*6080*/  CS2R R48, SRZ ;  /* 0x0000000000307805 */ /* 0x000fe4000001ff00 */
[----:B------:R-:W-:Y:S02]  /*6090*/  CS2R R42, SRZ ;  /* 0x00000000002a7805 */ /* 0x000fe4000001ff00 */
[----:B------:R-:W-:Y:S07]  /*60a0*/  CS2R R40, SRZ ;  /* 0x0000000000287805 */ /* 0x000fee000001ff00 */
[----:B------:R-:W-:Y:S01]  /*60b0*/  @P1 VIADD R2, R0, 0xfffffff0 ;  /* 0xfffffff000021836 */ /* 0x000fe20000000000 */
[----:B------:R-:W-:Y:S06]  /*60c0*/  @P2 BRA `(.L_x_110) ;  /* 0x00000000000c2947 */ /* 0x000fec0003800000 */
[----:B------:R-:W-:Y:S04]  /*60d0*/  SHF.L.U32 R5, R71, 0x1f, RZ ;  /* 0x0000001f47057819 */ /* 0x000fe800000006ff */
[----:B------:R-:W1:Y:S02]  /*60e0*/  SYNCS.PHASECHK.TRANS64.TRYWAIT P1, [UR48+0x30], R5 ;  /* 0x00003005ff0075a7 */ /* 0x000e640008021130 */
[----:B-1----:R-:W-:Y:S05]  /*60f0*/  @!P1 BRA `(.L_x_111) ;  /* 0x00000030001c9947 */ /* 0x002fea0003800000 */
.L_x_110:
[----:B------:R-:W-:Y:S05]  /*6100*/  BSYNC B0 ;  /* 0x0000000000007941 */ /* 0x000fea0003800000 */
.L_x_109:
[----:B------:R-:W-:Y:S01]  /*6110*/  ISETP.NE.AND P1, PT, R80, RZ, PT ;  /* 0x000000ff5000720c */ /* 0x000fe20003f25270 */
[----:B------:R-:W-:Y:S11]  /*6120*/  HFMA2 R38, -RZ, RZ, 0, 5.9604644775390625e-08 ;  /* 0x00000001ff267431 */ /* 0x000ff600000001ff */
[----:B------:R-:W-:Y:S01]  /*6130*/  @!UPT UIADD3 URZ, UPT, UPT, URZ, URZ, URZ ;  /* 0x000000fffffff290 */ /* 0x000fe2000fffe0ff */
[----:B------:R3:W1:Y:S04]  /*6140*/  @P1 LDS.128 R48, [R2] ;  /* 0x0000000002301984 */ /* 0x0006680000000c00 */
[----:B------:R3:W1:Y:S02]  /*6150*/  @P1 LDS.128 R40, [R77+UR48+0x200] ;  /* 0x000200304d281984 */ /* 0x0006640008000c00 */
.L_x_108:
[----:B------:R-:W-:Y:S05]  /*6160*/  BSYNC B1 ;  /* 0x0000000000017941 */ /* 0x000fea0003800000 */
.L_x_107:
[----:B-1----:R-:W-:Y:S04]  /*6170*/  SHF.R.U32.HI R5, RZ, 0x15, R34 ;  /* 0x00000015ff057819 */ /* 0x002fe80000011622 */
[----:B------:R-:W-:Y:S01]  /*6180*/  LOP3.LUT P1, RZ, R5, 0x3, R66, 0x48, !PT ;  /* 0x0000000305ff7812 */ /* 0x000fe20007824842 */
[----:B------:R-:W-:Y:S01]  /*6190*/  @!UPT UIADD3 URZ, UPT, UPT, URZ, URZ, URZ ;  /* 0x000000fffffff290 */ /* 0x000fe2000fffe0ff */
[----:B----4-:R-:W-:Y:S11]  /*61a0*/  @P0 BRA `(.L_x_112) ;  /* 0x0000000000080947 */ /* 0x010ff60003800000 */
[----:B------:R-:W1:Y:S02]  /*61b0*/  SYNCS.PHASECHK.TRANS64.TRYWAIT P0, [R74+URZ+0xa0], R3 ;  /* 0x0000a0034a0075a7 */ /* 0x000e6400080011ff */
[----:B-1----:R-:W-:Y:S05]  /*61c0*/  @!P0 BRA `(.L_x_113) ;  /* 0x0000003000008947 */ /* 0x002fea0003800000 */
.L_x_112:
[----:B------:R-:W-:Y:S05]  /*61d0*/  @!P1 BRA `(.L_x_114) ;  /* 0x0000000000409947 */ /* 0x000fea0003800000 */
[----:B------:R-:W4:Y:S01]  /*61e0*/  LDCU.64 UR8, c[0x4][0x70] ;  /* 0x01000e00ff0877ac */ /* 0x000f220008000a00 */
[----:B-1----:R-:W-:Y:S01]  /*61f0*/  MOV R3, 0x0 ;  /* 0x0000000000037802 */ /* 0x002fe20000000f00 */
[----:B------:R-:W-:Y:S02]  /*6200*/  HFMA2 R12, -RZ, RZ, 0, 5.9604644775390625e-08 ;  /* 0x00000001ff0c7431 */ /* 0x000fe400000001ff */
[----:B------:R-:W-:Y:S02]  /*6210*/  IMAD.MOV.U32 R8, RZ, RZ, 0x192 ;  /* 0x00000192ff087424 */ /* 0x000fe400078e00ff */
[----:B------:R-:W-:Y:S01]  /*6220*/  IMAD.MOV.U32 R13, RZ, RZ, RZ ;  /* 0x000000ffff0d7224 */ /* 0x000fe200078e00ff */
[----:B------:R-:W1:Y:S01]  /*6230*/  LDCU.64 UR6, c[0x4][0x78] ;  /* 0x01000f00ff0677ac */ /* 0x000e620008000a00 */
[----:B---3--:R-:W3:Y:S01]  /*6240*/  LDC.64 R2, c[0x4][R3] ;  /* 0x0100000003027b82 */ /* 0x008ee20000000a00 */
[----:B------:R-:W5:Y:S01]  /*6250*/  LDCU.64 UR4, c[0x4][0x10] ;  /* 0x01000200ff0477ac */ /* 0x000f620008000a00 */
[----:B----4-:R-:W-:Y:S01]  /*6260*/  MOV R5, UR9 ;  /* 0x0000000900057c02 */ /* 0x010fe20008000f00 */
[----:B------:R-:W-:Y:S01]  /*6270*/  IMAD.U32 R4, RZ, RZ, UR8 ;  /* 0x00000008ff047e24 */ /* 0x000fe2000f8e00ff */
[----:B-1----:R-:W-:Y:S01]  /*6280*/  MOV R7, UR7 ;  /* 0x0000000700077c02 */ /* 0x002fe20008000f00 */
[----:B------:R-:W-:Y:S01]  /*6290*/  IMAD.U32 R6, RZ, RZ, UR6 ;  /* 0x00000006ff067e24 */ /* 0x000fe2000f8e00ff */
[----:B-----5:R-:W-:Y:S01]  /*62a0*/  MOV R11, UR5 ;  /* 0x00000005000b7c02 */ /* 0x020fe20008000f00 */
[----:B------:R-:W-:Y:S02]  /*62b0*/  IMAD.U32 R10, RZ, RZ, UR4 ;  /* 0x00000004ff0a7e24 */ /* 0x000fe4000f8e00ff */
[----:B------:R-:W-:Y:S07]  /*62c0*/  LEPC R20, `(.L_x_114) ;  /* 0x000000001014794e */ /* 0x000fee0000000000 */
[----:B--23--:R-:W-:Y:S05]  /*62d0*/  CALL.ABS.NOINC R2 ;  /* 0x0000000002007343 */ /* 0x00cfea0003c00000 */
.L_x_114:
[----:B------:R-:W-:Y:S05]  /*62e0*/  WARPSYNC.ALL ;  /* 0x0000000000007948 */ /* 0x000fea0003800000 */
[----:B------:R-:W-:Y:S01]  /*62f0*/  R2UR UR4, R34 ;  /* 0x00000000220472ca */ /* 0x000fe200000e0000 */
[--C-:B------:R-:W-:Y:S01]  /*6300*/  HADD2.F32 R20, -RZ, R40.reuse.H0_H0 ;  /* 0x20000028ff147230 */ /* 0x100fe20000004100 */
[----:B------:R-:W-:Y:S01]  /*6310*/  MOV R81, 0x10 ;  /* 0x0000001000517802 */ /* 0x000fe20000000f00 */
[----:B------:R-:W-:Y:S01]  /*6320*/  HADD2.F32 R21, -RZ, R40.H1_H1 ;  /* 0x30000028ff157230 */ /* 0x000fe20000004100 */
[----:B------:R-:W-:Y:S01]  /*6330*/  LOP3.LUT P6, RZ, R65, 0x40, RZ, 0xc0, !PT ;  /* 0x0000004041ff7812 */ /* 0x000fe200078cc0ff */
[----:B------:R-:W-:Y:S01]  /*6340*/  HADD2.F32 R36, -RZ, R41.H1_H1 ;  /* 0x30000029ff247230 */ /* 0x000fe20000004100 */
[----:B------:R-:W-:Y:S01]  /*6350*/  ISETP.NE.AND P0, PT, R72, RZ, PT ;  /* 0x000000ff4800720c */ /* 0x000fe20003f05270 */
[----:B------:R-:W-:Y:S01]  /*6360*/  HADD2.F32 R37, -RZ, R43.H0_H0 ;  /* 0x2000002bff257230 */ /* 0x000fe20000004100 */
[----:B------:R-:W-:Y:S01]  /*6370*/  SEL R81, R81, 0xfffffff0, !P6 ;  /* 0xfffffff051517807 */ /* 0x000fe20007000000 */
[----:B------:R-:W-:Y:S03]  /*6380*/  BSSY.RECONVERGENT B0, `(.L_x_115) ;  /* 0x000004f000007945 */ /* 0x000fe60003800200 */
[----:B------:R-:W-:Y:S01]  /*6390*/  IADD3 R79, PT, PT, R82, R81, RZ ;  /* 0x00000051524f7210 */ /* 0x000fe20007ffe0ff */
[----:B------:R-:W2:Y:S02]  /*63a0*/  LDTM.x16 R4, tmem[UR4] ;  /* 0x00000004000479ee */ /* 0x000ea40008240000 */
[C---:B--2---:R-:W-:Y:S01]  /*63b0*/  FMUL R0, R32.reuse, R4 ;  /* 0x0000000420007220 */ /* 0x044fe20000400000 */
[C---:B---3--:R-:W-:Y:S01]  /*63c0*/  FMUL R2, R32.reuse, R5 ;  /* 0x0000000520027220 */ /* 0x048fe20000400000 */
[C---:B-1----:R-:W-:Y:S01]  /*63d0*/  FMUL R3, R32.reuse, R6 ;  /* 0x0000000620037220 */ /* 0x042fe20000400000 */
[C---:B------:R-:W-:Y:S01]  /*63e0*/  FMUL R7, R32.reuse, R7 ;  /* 0x0000000720077220 */ /* 0x040fe20000400000 */
[C---:B------:R-:W-:Y:S01]  /*63f0*/  FFMA R0, R35.reuse, R20, R0 ;  /* 0x0000001423007223 */ /* 0x040fe20000000000 */
[----:B------:R-:W-:Y:S02]  /*6400*/  HADD2.F32 R20, -RZ, R41.H0_H0 ;  /* 0x20000029ff147230 */ /* 0x000fe40000004100 */
[C---:B------:R-:W-:Y:S01]  /*6410*/  FFMA R2, R35.reuse, R21, R2 ;  /* 0x0000001523027223 */ /* 0x040fe20000000002 */
[--C-:B------:R-:W-:Y:S02]  /*6420*/  HADD2.F32 R21, -RZ, R42.reuse.H0_H0 ;  /* 0x2000002aff157230 */ /* 0x100fe40000004100 */
[C---:B------:R-:W-:Y:S01]  /*6430*/  FMUL R4, R32.reuse, R8 ;  /* 0x0000000820047220 */ /* 0x040fe20000400000 */
[C---:B------:R-:W-:Y:S01]  /*6440*/  FMUL R5, R32.reuse, R9 ;  /* 0x0000000920057220 */ /* 0x040fe20000400000 */
[C---:B------:R-:W-:Y:S01]  /*6450*/  FFMA R3, R35.reuse, R20, R3 ;  /* 0x0000001423037223 */ /* 0x040fe20000000003 */
[----:B------:R-:W-:Y:S02]  /*6460*/  HADD2.F32 R20, -RZ, R42.H1_H1 ;  /* 0x3000002aff147230 */ /* 0x000fe40000004100 */
[C---:B------:R-:W-:Y:S01]  /*6470*/  FFMA R7, R35.reuse, R36, R7 ;  /* 0x0000002423077223 */ /* 0x040fe20000000007 */
[C---:B------:R-:W-:Y:S01]  /*6480*/  FMUL R6, R32.reuse, R10 ;  /* 0x0000000a20067220 */ /* 0x040fe20000400000 */
[----:B------:R-:W-:Y:S02]  /*6490*/  HADD2.F32 R36, -RZ, R43.H1_H1 ;  /* 0x3000002bff247230 */ /* 0x000fe40000004100 */
[C---:B------:R-:W-:Y:S01]  /*64a0*/  FMUL R11, R32.reuse, R11 ;  /* 0x0000000b200b7220 */ /* 0x040fe20000400000 */
[C---:B------:R-:W-:Y:S01]  /*64b0*/  FFMA R4, R35.reuse, R21, R4 ;  /* 0x0000001523047223 */ /* 0x040fe20000000004 */
[C---:B------:R-:W-:Y:S01]  /*64c0*/  FFMA R5, R35.reuse, R20, R5 ;  /* 0x0000001423057223 */ /* 0x040fe20000000005 */
[C---:B------:R-:W-:Y:S01]  /*64d0*/  FFMA R6, R35.reuse, R37, R6 ;  /* 0x0000002523067223 */ /* 0x040fe20000000006 */
[--C-:B------:R-:W-:Y:S02]  /*64e0*/  HADD2.F32 R20, -RZ, R48.reuse.H0_H0 ;  /* 0x20000030ff147230 */ /* 0x100fe40000004100 */
[C---:B------:R-:W-:Y:S01]  /*64f0*/  FFMA R11, R35.reuse, R36, R11 ;  /* 0x00000024230b7223 */ /* 0x040fe2000000000b */
[C---:B------:R-:W-:Y:S01]  /*6500*/  FMUL R8, R32.reuse, R12 ;  /* 0x0000000c20087220 */ /* 0x040fe20000400000 */
[----:B------:R-:W-:Y:S02]  /*6510*/  HADD2.F32 R36, -RZ, R48.H1_H1 ;  /* 0x30000030ff247230 */ /* 0x000fe40000004100 */
[C---:B------:R-:W-:Y:S01]  /*6520*/  FMUL R9, R32.reuse, R13 ;  /* 0x0000000d20097220 */ /* 0x040fe20000400000 */
[--C-:B------:R-:W-:Y:S02]  /*6530*/  HADD2.F32 R21, -RZ, R49.reuse.H0_H0 ;  /* 0x20000031ff157230 */ /* 0x100fe40000004100 */
[C---:B------:R-:W-:Y:S01]  /*6540*/  FMUL R10, R32.reuse, R14 ;  /* 0x0000000e200a7220 */ /* 0x040fe20000400000 */
[C---:B------:R-:W-:Y:S01]  /*6550*/  FFMA R8, R35.reuse, R20, R8 ;  /* 0x0000001423087223 */ /* 0x040fe20000000008 */
[----:B------:R-:W-:Y:S02]  /*6560*/  HADD2.F32 R20, -RZ, R49.H1_H1 ;  /* 0x30000031ff147230 */ /* 0x000fe40000004100 */
[C---:B------:R-:W-:Y:S01]  /*6570*/  FFMA R9, R35.reuse, R36, R9 ;  /* 0x0000002423097223 */ /* 0x040fe20000000009 */
[C---:B------:R-:W-:Y:S01]  /*6580*/  FMUL R15, R32.reuse, R15 ;  /* 0x0000000f200f7220 */ /* 0x040fe20000400000 */
[C---:B------:R-:W-:Y:S01]  /*6590*/  FFMA R10, R35.reuse, R21, R10 ;  /* 0x00000015230a7223 */ /* 0x040fe2000000000a */
[--C-:B------:R-:W-:Y:S02]  /*65a0*/  HADD2.F32 R21, -RZ, R50.reuse.H0_H0 ;  /* 0x20000032ff157230 */ /* 0x100fe40000004100 */
[C---:B------:R-:W-:Y:S01]  /*65b0*/  FMUL R12, R32.reuse, R16 ;  /* 0x00000010200c7220 */ /* 0x040fe20000400000 */
[----:B------:R-:W-:Y:S02]  /*65c0*/  HADD2.F32 R36, -RZ, R50.H1_H1 ;  /* 0x30000032ff247230 */ /* 0x000fe40000004100 */
[C---:B------:R-:W-:Y:S01]  /*65d0*/  FFMA R15, R35.reuse, R20, R15 ;  /* 0x00000014230f7223 */ /* 0x040fe2000000000f */
[C---:B------:R-:W-:Y:S01]  /*65e0*/  FMUL R13, R32.reuse, R17 ;  /* 0x00000011200d7220 */ /* 0x040fe20000400000 */
[--C-:B------:R-:W-:Y:S02]  /*65f0*/  HADD2.F32 R37, -RZ, R51.reuse.H0_H0 ;  /* 0x20000033ff257230 */ /* 0x100fe40000004100 */
[C---:B------:R-:W-:Y:S01]  /*6600*/  FMUL R14, R32.reuse, R18 ;  /* 0x00000012200e7220 */ /* 0x040fe20000400000 */
[----:B------:R-:W-:Y:S02]  /*6610*/  HADD2.F32 R20, -RZ, R51.H1_H1 ;  /* 0x30000033ff147230 */ /* 0x000fe40000004100 */
[----:B------:R-:W-:Y:S01]  /*6620*/  FMUL R19, R32, R19 ;  /* 0x0000001320137220 */ /* 0x000fe20000400000 */
[----:B------:R-:W-:Y:S01]  /*6630*/  F2FP.F16.F32.PACK_AB R44, R2, R0 ;  /* 0x00000000022c723e */ /* 0x000fe200000000ff */
[----:B------:R-:W-:Y:S01]  /*6640*/  FFMA R12, R35, R21, R12 ;  /* 0x00000015230c7223 */ /* 0x000fe2000000000c */
[----:B------:R-:W-:Y:S01]  /*6650*/  F2FP.F16.F32.PACK_AB R45, R7, R3 ;  /* 0x00000003072d723e */ /* 0x000fe200000000ff */
[----:B------:R-:W-:Y:S01]  /*6660*/  FFMA R13, R35, R36, R13 ;  /* 0x00000024230d7223 */ /* 0x000fe2000000000d */
[----:B------:R-:W-:Y:S01]  /*6670*/  F2FP.F16.F32.PACK_AB R46, R5, R4 ;  /* 0x00000004052e723e */ /* 0x000fe200000000ff */
[----:B------:R-:W-:Y:S01]  /*6680*/  FFMA R14, R35, R37, R14 ;  /* 0x00000025230e7223 */ /* 0x000fe2000000000e */
[----:B------:R-:W-:Y:S01]  /*6690*/  F2FP.F16.F32.PACK_AB R47, R11, R6 ;  /* 0x000000060b2f723e */ /* 0x000fe200000000ff */
[----:B------:R-:W-:Y:S01]  /*66a0*/  FFMA R19, R35, R20, R19 ;  /* 0x0000001423137223 */ /* 0x000fe20000000013 */
[----:B------:R-:W-:Y:S02]  /*66b0*/  F2FP.F16.F32.PACK_AB R84, R9, R8 ;  /* 0x000000080954723e */ /* 0x000fe400000000ff */
[----:B------:R-:W-:Y:S01]  /*66c0*/  F2FP.F16.F32.PACK_AB R85, R15, R10 ;  /* 0x0000000a0f55723e */ /* 0x000fe200000000ff */
[----:B------:R1:W-:Y:S01]  /*66d0*/  STS.128 [R77+UR48+0x200], R44 ;  /* 0x0002002c4d007988 */ /* 0x0003e20008000c30 */
[----:B------:R-:W-:Y:S02]  /*66e0*/  F2FP.F16.F32.PACK_AB R86, R13, R12 ;  /* 0x0000000c0d56723e */ /* 0x000fe400000000ff */
[----:B------:R-:W-:Y:S05]  /*66f0*/  F2FP.F16.F32.PACK_AB R87, R19, R14 ;  /* 0x0000000e1357723e */ /* 0x000fea00000000ff */
[----:B------:R1:W-:Y:S01]  /*6700*/  STS.128 [R79+0x200], R84 ;  /* 0x000200544f007388 */ /* 0x0003e20000000c00 */
[----:B------:R-:W-:Y:S01]  /*6710*/  @!PT LDS RZ, [RZ] ;  /* 0x00000000fffff984 */ /* 0x000fe20000000800 */
[----:B------:R-:W-:Y:S01]  /*6720*/  @!PT LDS RZ, [RZ] ;  /* 0x00000000fffff984 */ /* 0x000fe20000000800 */
[----:B------:R-:W-:Y:S01]  /*6730*/  @!PT LDS RZ, [RZ] ;  /* 0x00000000fffff984 */ /* 0x000fe20000000800 */
[----:B------:R-:W-:Y:S01]  /*6740*/  @!PT LDS RZ, [RZ] ;  /* 0x00000000fffff984 */ /* 0x000fe20000000800 */
[----:B------:R2:W-:Y:S07]  /*6750*/  MEMBAR.ALL.CTA ;  /* 0x0000000000007992 */ /* 0x0005ee0000008000 */
[----:B--2---:R-:W2:Y:S02]  /*6760*/  FENCE.VIEW.ASYNC.S ;  /* 0x00000000000073c6 */ /* 0x004ea40000000000 */
[----:B--2---:R-:W-:Y:S06]  /*6770*/  BAR.SYNC.DEFER_BLOCKING 0x1, 0x80 ;  /* 0x0042000000007b1d */ /* 0x004fec0000010000 */
[----:B------:R-:W-:Y:S05]  /*6780*/  @P0 BRA `(.L_x_116) ;  /* 0x0000000000380947 */ /* 0x000fea0003800000 */
[----:B------:R-:W-:Y:S02]  /*6790*/  UIADD3 UR4, UPT, UPT, UR48, 0x200, URZ ;  /* 0x0000020030047890 */ /* 0x000fe4000fffe0ff */
[----:B------:R-:W-:Y:S01]  /*67a0*/  UIADD3 UR8, UP0, UPT, UR52, 0x680, URZ ;  /* 0x0000068034087890 */ /* 0x000fe2000ff1e0ff */
[----:B------:R-:W-:Y:S01]  /*67b0*/  UMOV UR43, UR36 ;  /* 0x00000024002b7c82 */ /* 0x000fe20008000000 */
[----:B------:R-:W-:Y:S02]  /*67c0*/  UIADD3 UR5, UPT, UPT, UR41, 0x40, URZ ;  /* 0x0000004029057890 */ /* 0x000fe4000fffe0ff */
[----:B------:R-:W-:Y:S01]  /*67d0*/  MOV R67, UR4 ;  /* 0x0000000400437c02 */ /* 0x000fe20008000f00 */
[----:B------:R-:W-:Y:S02]  /*67e0*/  UIADD3.X UR9, UPT, UPT, URZ, UR53, URZ, UP0, !UPT ;  /* 0x00000035ff097290 */ /* 0x000fe400087fe4ff */
[----:B------:R-:W-:Y:S01]  /*67f0*/  UIADD3 UR4, UPT, UPT, UR48, 0xa00, URZ ;  /* 0x00000a0030047890 */ /* 0x000fe2000fffe0ff */
[----:B------:R-:W-:Y:S01]  /*6800*/  R2UR UR40, R67 ;  /* 0x00000000432872ca */ /* 0x000fe200000e0000 */
[----:B------:R-:W-:Y:S01]  /*6810*/  UMOV UR6, UR42 ;  /* 0x0000002a00067c82 */ /* 0x000fe20008000000 */
[----:B------:R-:W-:Y:S11]  /*6820*/  UMOV UR7, UR36 ;  /* 0x0000002400077c82 */ /* 0x000ff60008000000 */
[----:B------:R2:W-:Y:S01]  /*6830*/  UTMASTG.3D [UR40], [UR8] ;  /* 0x00000028080073b5 */ /* 0x0005e20008010000 */
[----:B------:R2:W-:Y:S01]  /*6840*/  UTMASTG.3D [UR4], [UR8] ;  /* 0x00000004080073b5 */ /* 0x0005e20008010000 */
[----:B------:R0:W-:Y:S01]  /*6850*/  UTMACMDFLUSH ;  /* 0x00000000000079b7 */ /* 0x0001e20000000000 */
[----:B--2---:R-:W-:Y:S04]  /*6860*/  DEPBAR.LE SB0, 0x1 ;  /* 0x000080400000791a */ /* 0x004fe80000000000 */
.L_x_116:
[----:B------:R-:W-:Y:S05]  /*6870*/  BSYNC.RECONVERGENT B0 ;  /* 0x0000000000007941 */ /* 0x000fea0003800200 */
.L_x_115:
[----:B------:R-:W-:Y:S01]  /*6880*/  BAR.SYNC.DEFER_BLOCKING 0x1, 0x80 ;  /* 0x0042000000007b1d */ /* 0x000fe20000010000 */
[----:B------:R-:W-:Y:S01]  /*6890*/  ISETP.NE.AND P1, PT, R78, RZ, PT ;  /* 0x000000ff4e00720c */ /* 0x000fe20003f25270 */
[----:B------:R-:W-:Y:S01]  /*68a0*/  UISETP.NE.AND UP0, UPT, UR49, URZ, UPT ;  /* 0x000000ff3100728c */ /* 0x000fe2000bf05270 */
[----:B------:R-:W-:Y:S11]  /*68b0*/  LEA R3, R38, UR48, 0x3 ;  /* 0x0000003026037c11 */ /* 0x000ff6000f8e18ff */
[----:B------:R-:W-:Y:S01]  /*68c0*/  @P1 SHF.L.U32 R2, R71, 0x1f, RZ ;  /* 0x0000001f47021819 */ /* 0x000fe200000006ff */
[----:B------:R-:W-:Y:S06]  /*68d0*/  BRA.U !UP0, `(.L_x_117) ;  /* 0x0000000108247547 */ /* 0x000fec000b800000 */
[----:B------:R-:W-:Y:S01]  /*68e0*/  IMAD.U32 R5, RZ, RZ, UR51 ;  /* 0x00000033ff057e24 */ /* 0x000fe2000f8e00ff */
[----:B------:R-:W-:Y:S01]  /*68f0*/  MOV R0, UR37 ;  /* 0x0000002500007c02 */ /* 0x000fe20008000f00 */
[----:B------:R-:W-:Y:S03]  /*6900*/  UIADD3 UR51, UPT, UPT, UR51, 0x1, URZ ;  /* 0x0000000133337890 */ /* 0x000fe6000fffe0ff */
[----:B------:R-:W-:Y:S01]  /*6910*/  @P1 LEA R5, R5, UR48, 0x3 ;  /* 0x0000003005051c11 */ /* 0x000fe2000f8e18ff */
[----:B------:R-:W-:Y:S04]  /*6920*/  UISETP.NE.AND UP0, UPT, UR51, 0x4, UPT ;  /* 0x000000043300788c */ /* 0x000fe8000bf05270 */
[----:B------:R-:W-:Y:S01]  /*6930*/  @P1 VIADD R5, R5, 0x50 ;  /* 0x0000005005051836 */ /* 0x000fe20000000000 */
[----:B------:R-:W-:Y:S04]  /*6940*/  USEL UR51, UR51, URZ, UP0 ;  /* 0x000000ff33337287 */ /* 0x000fe80008000000 */
[----:B------:R-:W-:Y:S04]  /*6950*/  @P1 PRMT R0, R0, 0x654, R5 ;  /* 0x0000065400001816 */ /* 0x000fe80000000005 */
[----:B------:R2:W-:Y:S04]  /*6960*/  @P1 SYNCS.ARRIVE.TRANS64.RED.A1T0 RZ, [R0+URZ], RZ ;  /* 0x000000ff00ff19a7 */ /* 0x0005e800081004ff */
.L_x_117:
[----:B------:R-:W3:Y:S01]  /*6970*/  @P1 SYNCS.PHASECHK.TRANS64.TRYWAIT P0, [R3+URZ+0x30], R2 ;  /* 0x00003002030015a7 */ /* 0x000ee200080011ff */
[----:B------:R-:W-:Y:S01]  /*6980*/  BSSY B1, `(.L_x_118) ;  /* 0x0000012000017945 */ /* 0x000fe20003800000 */
[----:B---3--:R-:W-:Y:S03]  /*6990*/  @P1 SEL R39, RZ, 0x1, !P0 ;  /* 0x00000001ff271807 */ /* 0x008fe60004000000 */
[----:B------:R-:W-:Y:S05]  /*69a0*/  @!P1 BRA `(.L_x_119) ;  /* 0x00000000003c9947 */ /* 0x000fea0003800000 */
[----:B------:R-:W-:Y:S01]  /*69b0*/  ISETP.NE.AND P1, PT, R80, RZ, PT ;  /* 0x000000ff5000720c */ /* 0x000fe20003f25270 */
[----:B------:R-:W-:Y:S01]  /*69c0*/  BSSY B0, `(.L_x_120) ;  /* 0x0000009000007945 */ /* 0x000fe20003800000 */
[----:B------:R-:W-:Y:S11]  /*69d0*/  ISETP.NE.AND P0, PT, R39, RZ, PT ;  /* 0x000000ff2700720c */ /* 0x000ff60003f05270 */
[----:B------:R-:W-:Y:S05]  /*69e0*/  @P1 IMAD R4, R38, 0x1000, R77 ;  /* 0x0000100026041824 */ /* 0x000fea00078e024d */
[----:B------:R-:W-:Y:S05]  /*69f0*/  @P1 IADD3 R2, PT, PT, R4, UR48, RZ ;  /* 0x0000003004021c10 */ /* 0x000fea000fffe0ff */
[----:B------:R-:W-:Y:S01]  /*6a00*/  @P1 IMAD.IADD R2, R81, 0x1, R2 ;  /* 0x0000000151021824 */ /* 0x000fe200078e0202 */
[----:B------:R-:W-:Y:S06]  /*6a10*/  @P0 BRA `(.L_x_121) ;  /* 0x00000000000c0947 */ /* 0x000fec0003800000 */
[----:B--2---:R-:W-:Y:S04]  /*6a20*/  SHF.L.U32 R0, R71, 0x1f, RZ ;  /* 0x0000001f47007819 */ /* 0x004fe800000006ff */
[----:B------:R-:W2:Y:S02]  /*6a30*/  SYNCS.PHASECHK.TRANS64.TRYWAIT P0, [R3+URZ+0x30], R0 ;  /* 0x00003000030075a7 */ /* 0x000ea400080011ff */
[----:B--2---:R-:W-:Y:S05]  /*6a40*/  @!P0 BRA `(.L_x_122) ;  /* 0x0000002400f48947 */ /* 0x004fea0003800000 */
.L_x_121:
[----:B------:R-:W-:Y:S05]  /*6a50*/  BSYNC B0 ;  /* 0x0000000000007941 */ /* 0x000fea0003800000 */
.L_x_120:
[----:B------:R-:W-:Y:S02]  /*6a60*/  ISETP.NE.AND P0, PT, R80, RZ, PT ;  /* 0x000000ff5000720c */ /* 0x000fe40003f05270 */
[----:B------:R-:W-:Y:S11]  /*6a70*/  IADD3 R38, PT, PT, R38, 0x1, RZ ;  /* 0x0000000126267810 */ /* 0x000ff60007ffe0ff */
[----:B------:R3:W4:Y:S04]  /*6a80*/  @P0 LDS.128 R40, [R4+UR48+0x200] ;  /* 0x0002003004280984 */ /* 0x0007280008000c00 */
[----:B------:R3:W1:Y:S02]  /*6a90*/  @P0 LDS.128 R48, [R2+0x200] ;  /* 0x0002000002300984 */ /* 0x0006640000000c00 */
.L_x_119:
[----:B------:R-:W-:Y:S05]  /*6aa0*/  BSYNC B1 ;  /* 0x0000000000017941 */ /* 0x000fea0003800000 */
.L_x_118:
[----:B--2---:R-:W-:Y:S05]  /*6ab0*/  VIADD R3, R34, 0x10 ;  /* 0x0000001022037836 */ /* 0x004fea0000000000 */
[----:B------:R-:W-:Y:S04]  /*6ac0*/  SHF.R.U32.HI R3, RZ, 0x15, R3 ;  /* 0x00000015ff037819 */ /* 0x000fe80000011603 */
[----:B------:R-:W-:Y:S11]  /*6ad0*/  LOP3.LUT P0, RZ, R3, 0x3, R66, 0x48, !PT ;  /* 0x0000000303ff7812 */ /* 0x000ff60007804842 */
[----:B------:R-:W-:Y:S02]  /*6ae0*/  @!UPT UIADD3 URZ, UPT, UPT, URZ, URZ, URZ ;  /* 0x000000fffffff290 */ /* 0x000fe4000fffe0ff */
[----:B------:R-:W-:Y:S05]  /*6af0*/  @!P0 BRA `(.L_x_123) ;  /* 0x0000000000408947 */ /* 0x000fea0003800000 */
[----:B------:R-:W2:Y:S01]  /*6b00*/  LDCU.64 UR8, c[0x4][0x70] ;  /* 0x01000e00ff0877ac */ /* 0x000ea20008000a00 */
[----:B------:R-:W-:Y:S01]  /*6b10*/  MOV R3, 0x0 ;  /* 0x0000000000037802 */ /* 0x000fe20000000f00 */
[----:B------:R-:W-:Y:S02]  /*6b20*/  HFMA2 R12, -RZ, RZ, 0, 5.9604644775390625e-08 ;  /* 0x00000001ff0c7431 */ /* 0x000fe400000001ff */
[----:B------:R-:W-:Y:S02]  /*6b30*/  IMAD.MOV.U32 R8, RZ, RZ, 0x192 ;  /* 0x00000192ff087424 */ /* 0x000fe400078e00ff */
[----:B------:R-:W-:Y:S01]  /*6b40*/  IMAD.MOV.U32 R13, RZ, RZ, RZ ;  /* 0x000000ffff0d7224 */ /* 0x000fe200078e00ff */
[----:B------:R-:W5:Y:S01]  /*6b50*/  LDCU.64 UR6, c[0x4][0x78] ;  /* 0x01000f00ff0677ac */ /* 0x000f620008000a00 */
[----:B---3--:R-:W3:Y:S01]  /*6b60*/  LDC.64 R2, c[0x4][R3] ;  /* 0x0100000003027b82 */ /* 0x008ee20000000a00 */
[----:B------:R-:W4:Y:S01]  /*6b70*/  LDCU.64 UR4, c[0x4][0x10] ;  /* 0x01000200ff0477ac */ /* 0x000f220008000a00 */
[----:B--2---:R-:W-:Y:S01]  /*6b80*/  MOV R5, UR9 ;  /* 0x0000000900057c02 */ /* 0x004fe20008000f00 */
[----:B------:R-:W-:Y:S01]  /*6b90*/  IMAD.U32 R4, RZ, RZ, UR8 ;  /* 0x00000008ff047e24 */ /* 0x000fe2000f8e00ff */
[----:B-----5:R-:W-:Y:S01]  /*6ba0*/  MOV R7, UR7 ;  /* 0x0000000700077c02 */ /* 0x020fe20008000f00 */
[----:B------:R-:W-:Y:S01]  /*6bb0*/  IMAD.U32 R6, RZ, RZ, UR6 ;  /* 0x00000006ff067e24 */ /* 0x000fe2000f8e00ff */
[----:B----4-:R-:W-:Y:S01]  /*6bc0*/  MOV R11, UR5 ;  /* 0x00000005000b7c02 */ /* 0x010fe20008000f00 */
[----:B------:R-:W-:Y:S02]  /*6bd0*/  IMAD.U32 R10, RZ, RZ, UR4 ;  /* 0x00000004ff0a7e24 */ /* 0x000fe4000f8e00ff */
[----:B------:R-:W-:Y:S07]  /*6be0*/  LEPC R20, `(.L_x_123) ;  /* 0x000000001014794e */ /* 0x000fee0000000000 */
[----:B-1-3--:R-:W-:Y:S05]  /*6bf0*/  CALL.ABS.NOINC R2 ;  /* 0x0000000002007343 */ /* 0x00afea0003c00000 */
.L_x_123:
[----:B------:R-:W-:Y:S01]  /*6c00*/  ISETP.NE.AND P6, PT, R78, RZ, PT ;  /* 0x000000ff4e00720c */ /* 0x000fe20003fc5270 */
[----:B------:R-:W-:Y:S05]  /*6c10*/  WARPSYNC.ALL ;  /* 0x0000000000007948 */ /* 0x000fea0003800000 */
[----:B------:R-:W-:Y:S01]  /*6c20*/  R2UR UR4, R34 ;  /* 0x00000000220472ca */ /* 0x000fe200000e0000 */
[--C-:B----4-:R-:W-:Y:S01]  /*6c30*/  HADD2.F32 R20, -RZ, R40.reuse.H0_H0 ;  /* 0x20000028ff147230 */ /* 0x110fe20000004100 */
[----:B------:R-:W-:Y:S01]  /*6c40*/  ISETP.NE.AND P0, PT, R72, RZ, PT ;  /* 0x000000ff4800720c */ /* 0x000fe20003f05270 */
[----:B------:R-:W-:Y:S01]  /*6c50*/  HADD2.F32 R21, -RZ, R40.H1_H1 ;  /* 0x30000028ff157230 */ /* 0x000fe20000004100 */
[----:B------:R-:W-:Y:S01]  /*6c60*/  MOV R82, UR51 ;  /* 0x0000003300527c02 */ /* 0x000fe20008000f00 */
[--C-:B------:R-:W-:Y:S01]  /*6c70*/  HADD2.F32 R36, -RZ, R41.reuse.H1_H1 ;  /* 0x30000029ff247230 */ /* 0x100fe20000004100 */
[----:B------:R-:W-:Y:S01]  /*6c80*/  MOV R83, UR37 ;  /* 0x0000002500537c02 */ /* 0x000fe20008000f00 */
[----:B-1----:R-:W-:Y:S01]  /*6c90*/  HADD2.F32 R37, -RZ, R48.H0_H0 ;  /* 0x20000030ff257230 */ /* 0x002fe20000004100 */
[----:B------:R-:W-:Y:S01]  /*6ca0*/  @P6 LEA R82, R82, UR48, 0x3 ;  /* 0x0000003052526c11 */ /* 0x000fe2000f8e18ff */
[----:B------:R-:W-:Y:S01]  /*6cb0*/  BSSY.RECONVERGENT B0, `(.L_x_124) ;  /* 0x0000052000007945 */ /* 0x000fe20003800200 */
[----:B------:R-:W-:Y:S02]  /*6cc0*/  @P6 SHF.L.U32 R88, R71, 0x1f, RZ ;  /* 0x0000001f47586819 */ /* 0x000fe400000006ff */
[----:B------:R-:W-:Y:S01]  /*6cd0*/  @P6 IADD3 R82, PT, PT, R82, 0x50, RZ ;  /* 0x0000005052526810 */ /* 0x000fe20007ffe0ff */
[----:B---3--:R-:W1:Y:S03]  /*6ce0*/  LDTM.x16 R4, tmem[UR4+0x10] ;  /* 0x00001004000479ee */ /* 0x008e660008240000 */
[----:B------:R-:W-:Y:S02]  /*6cf0*/  @P6 PRMT R82, R83, 0x654, R82 ;  /* 0x0000065453526816 */ /* 0x000fe40000000052 */
[----:B------:R-:W-:Y:S01]  /*6d00*/  LEA R83, R38, UR48, 0x3 ;  /* 0x0000003026537c11 */ /* 0x000fe2000f8e18ff */
[C---:B-1----:R-:W-:Y:S01]  /*6d10*/  FMUL R0, R32.reuse, R4 ;  /* 0x0000000420007220 */ /* 0x042fe20000400000 */
[C---:B------:R-:W-:Y:S01]  /*6d20*/  FMUL R2, R32.reuse, R5 ;  /* 0x0000000520027220 */ /* 0x040fe20000400000 */
[C---:B------:R-:W-:Y:S01]  /*6d30*/  FMUL R3, R32.reuse, R6 ;  /* 0x0000000620037220 */ /* 0x040fe20000400000 */
[C---:B------:R-:W-:Y:S01]  /*6d40*/  FMUL R7, R32.reuse, R7 ;  /* 0x0000000720077220 */ /* 0x040fe20000400000 */
[C---:B------:R-:W-:Y:S01]  /*6d50*/  FFMA R0, R35.reuse, R20, R0 ;  /* 0x0000001423007223 */ /* 0x040fe20000000000 */
[----:B------:R-:W-:Y:S02]  /*6d60*/  HADD2.F32 R20, -RZ, R41.H0_H0 ;  /* 0x20000029ff147230 */ /* 0x000fe40000004100 */
[C---:B------:R-:W-:Y:S01]  /*6d70*/  FFMA R2, R35.reuse, R21, R2 ;  /* 0x0000001523027223 */ /* 0x040fe20000000002 */
[C---:B------:R-:W-:Y:S01]  /*6d80*/  FMUL R4, R32.reuse, R8 ;  /* 0x0000000820047220 */ /* 0x040fe20000400000 */
[C---:B------:R-:W-:Y:S01]  /*6d90*/  FMUL R5, R32.reuse, R9 ;  /* 0x0000000920057220 */ /* 0x040fe20000400000 */
[--C-:B------:R-:W-:Y:S02]  /*6da0*/  HADD2.F32 R21, -RZ, R43.reuse.H0_H0 ;  /* 0x2000002bff157230 */ /* 0x100fe40000004100 */
[C---:B------:R-:W-:Y:S01]  /*6db0*/  FFMA R3, R35.reuse, R20, R3 ;  /* 0x0000001423037223 */ /* 0x040fe20000000003 */
[--C-:B------:R-:W-:Y:S02]  /*6dc0*/  HADD2.F32 R20, -RZ, R42.reuse.H0_H0 ;  /* 0x2000002aff147230 */ /* 0x100fe40000004100 */
[C---:B------:R-:W-:Y:S01]  /*6dd0*/  FFMA R7, R35.reuse, R36, R7 ;  /* 0x0000002423077223 */ /* 0x040fe20000000007 */
[C---:B------:R-:W-:Y:S01]  /*6de0*/  FMUL R6, R32.reuse, R10 ;  /* 0x0000000a20067220 */ /* 0x040fe20000400000 */
[----:B------:R-:W-:Y:S02]  /*6df0*/  HADD2.F32 R36, -RZ, R43.H1_H1 ;  /* 0x3000002bff247230 */ /* 0x000fe40000004100 */
[C---:B------:R-:W-:Y:S01]  /*6e00*/  FMUL R11, R32.reuse, R11 ;  /* 0x0000000b200b7220 */ /* 0x040fe20000400000 */
[C---:B------:R-:W-:Y:S01]  /*6e10*/  FFMA R4, R35.reuse, R20, R4 ;  /* 0x0000001423047223 */ /* 0x040fe20000000004 */
[----:B------:R-:W-:Y:S02]  /*6e20*/  HADD2.F32 R20, -RZ, R42.H1_H1 ;  /* 0x3000002aff147230 */ /* 0x000fe40000004100 */
[C---:B------:R-:W-:Y:S01]  /*6e30*/  FMUL R8, R32.reuse, R12 ;  /* 0x0000000c20087220 */ /* 0x040fe20000400000 */
[C---:B------:R-:W-:Y:S01]  /*6e40*/  FMUL R9, R32.reuse, R13 ;  /* 0x0000000d20097220 */ /* 0x040fe20000400000 */
[C---:B------:R-:W-:Y:S01]  /*6e50*/  FMUL R10, R32.reuse, R14 ;  /* 0x0000000e200a7220 */ /* 0x040fe20000400000 */
[C---:B------:R-:W-:Y:S01]  /*6e60*/  FMUL R15, R32.reuse, R15 ;  /* 0x0000000f200f7220 */ /* 0x040fe20000400000 */
[C---:B------:R-:W-:Y:S01]  /*6e70*/  FFMA R5, R35.reuse, R20, R5 ;  /* 0x0000001423057223 */ /* 0x040fe20000000005 */
[----:B------:R-:W-:Y:S02]  /*6e80*/  HADD2.F32 R20, -RZ, R48.H1_H1 ;  /* 0x30000030ff147230 */ /* 0x000fe40000004100 */
[C---:B------:R-:W-:Y:S01]  /*6e90*/  FFMA R6, R35.reuse, R21, R6 ;  /* 0x0000001523067223 */ /* 0x040fe20000000006 */
[C---:B------:R-:W-:Y:S01]  /*6ea0*/  FFMA R11, R35.reuse, R36, R11 ;  /* 0x00000024230b7223 */ /* 0x040fe2000000000b */
[C---:B------:R-:W-:Y:S01]  /*6eb0*/  FFMA R8, R35.reuse, R37, R8 ;  /* 0x0000002523087223 */ /* 0x040fe20000000008 */
[--C-:B------:R-:W-:Y:S02]  /*6ec0*/  HADD2.F32 R21, -RZ, R49.reuse.H0_H0 ;  /* 0x20000031ff157230 */ /* 0x100fe40000004100 */
[C---:B------:R-:W-:Y:S01]  /*6ed0*/  FFMA R9, R35.reuse, R20, R9 ;  /* 0x0000001423097223 */ /* 0x040fe20000000009 */
[----:B------:R-:W-:Y:S02]  /*6ee0*/  HADD2.F32 R20, -RZ, R49.H1_H1 ;  /* 0x30000031ff147230 */ /* 0x000fe40000004100 */
[C---:B------:R-:W-:Y:S01]  /*6ef0*/  FMUL R12, R32.reuse, R16 ;  /* 0x00000010200c7220 */ /* 0x040fe20000400000 */
[C---:B------:R-:W-:Y:S01]  /*6f00*/  FMUL R13, R32.reuse, R17 ;  /* 0x00000011200d7220 */ /* 0x040fe20000400000 */
[C---:B------:R-:W-:Y:S01]  /*6f10*/  FFMA R10, R35.reuse, R21, R10 ;  /* 0x00000015230a7223 */ /* 0x040fe2000000000a */
[--C-:B------:R-:W-:Y:S02]  /*6f20*/  HADD2.F32 R21, -RZ, R50.reuse.H0_H0 ;  /* 0x20000032ff157230 */ /* 0x100fe40000004100 */
[C---:B------:R-:W-:Y:S01]  /*6f30*/  FFMA R15, R35.reuse, R20, R15 ;  /* 0x00000014230f7223 */ /* 0x040fe2000000000f */
[----:B------:R-:W-:Y:S02]  /*6f40*/  HADD2.F32 R20, -RZ, R50.H1_H1 ;  /* 0x30000032ff147230 */ /* 0x000fe40000004100 */
[C---:B------:R-:W-:Y:S01]  /*6f50*/  FMUL R14, R32.reuse, R18 ;  /* 0x00000012200e7220 */ /* 0x040fe20000400000 */
[--C-:B------:R-:W-:Y:S02]  /*6f60*/  HADD2.F32 R37, -RZ, R51.reuse.H0_H0 ;  /* 0x20000033ff257230 */ /* 0x100fe40000004100 */
[----:B------:R-:W-:Y:S01]  /*6f70*/  FMUL R19, R32, R19 ;  /* 0x0000001320137220 */ /* 0x000fe20000400000 */
[----:B------:R-:W-:Y:S01]  /*6f80*/  HADD2.F32 R36, -RZ, R51.H1_H1 ;  /* 0x30000033ff247230 */ /* 0x000fe20000004100 */
        /* <DEDUP_REMOVED lines=22> */
[----:B------:R-:W-:Y:S02]  /*70f0*/  UIADD3 UR12, UP0, UPT, UR52, 0x680, URZ ;  /* 0x00000680340c7890 */ /* 0x000fe4000ff1e0ff */
[----:B------:R-:W-:Y:S02]  /*7100*/  UIADD3 UR9, UPT, UPT, UR41, 0x10, URZ ;  /* 0x0000001029097890 */ /* 0x000fe4000fffe0ff */
[----:B------:R-:W-:Y:S02]  /*7110*/  UIADD3 UR8, UPT, UPT, UR48, 0x1200, URZ ;  /* 0x0000120030087890 */ /* 0x000fe4000fffe0ff */
[----:B------:R-:W-:Y:S01]  /*7120*/  UIADD3.X UR13, UPT, UPT, URZ, UR53, URZ, UP0, !UPT ;  /* 0x00000035ff0d7290 */ /* 0x000fe200087fe4ff */
[----:B------:R-:W-:Y:S01]  /*7130*/  UMOV UR10, UR42 ;  /* 0x0000002a000a7c82 */ /* 0x000fe20008000000 */
[----:B------:R-:W-:Y:S01]  /*7140*/  UMOV UR11, UR36 ;  /* 0x00000024000b7c82 */ /* 0x000fe20008000000 */
[----:B------:R-:W-:Y:S02]  /*7150*/  UIADD3 UR5, UPT, UPT, UR41, 0x50, URZ ;  /* 0x0000005029057890 */ /* 0x000fe4000fffe0ff */
[----:B------:R-:W-:Y:S01]  /*7160*/  UIADD3 UR4, UPT, UPT, UR48, 0x1a00, URZ ;  /* 0x00001a0030047890 */ /* 0x000fe2000fffe0ff */
[----:B------:R-:W-:Y:S03]  /*7170*/  UMOV UR6, UR42 ;  /* 0x0000002a00067c82 */ /* 0x000fe60008000000 */
[----:B------:R2:W-:Y:S01]  /*7180*/  UTMASTG.3D [UR8], [UR12] ;  /* 0x000000080c0073b5 */ /* 0x0005e20008010000 */
[----:B------:R-:W-:Y:S04]  /*7190*/  UMOV UR7, UR36 ;  /* 0x0000002400077c82 */ /* 0x000fe80008000000 */
[----:B------:R2:W-:Y:S01]  /*71a0*/  UTMASTG.3D [UR4], [UR12] ;  /* 0x000000040c0073b5 */ /* 0x0005e20008010000 */
[----:B------:R0:W-:Y:S01]  /*71b0*/  UTMACMDFLUSH ;  /* 0x00000000000079b7 */ /* 0x0001e20000000000 */
[----:B--2---:R-:W-:Y:S04]  /*71c0*/  DEPBAR.LE SB0, 0x1 ;  /* 0x000080400000791a */ /* 0x004fe80000000000 */
.L_x_125:
[----:B------:R-:W-:Y:S05]  /*71d0*/  BSYNC.RECONVERGENT B0 ;  /* 0x0000000000007941 */ /* 0x000fea0003800200 */
.L_x_124:
[----:B------:R-:W-:Y:S01]  /*71e0*/  BAR.SYNC.DEFER_BLOCKING 0x1, 0x80 ;  /* 0x0042000000007b1d */ /* 0x000fe20000010000 */
[----:B------:R-:W-:Y:S04]  /*71f0*/  UIADD3 UR40, UPT, UPT, UR51, 0x1, URZ ;  /* 0x0000000133287890 */ /* 0x000fe8000fffe0ff */
[----:B------:R-:W-:Y:S04]  /*7200*/  UISETP.NE.AND UP0, UPT, UR40, 0x4, UPT ;  /* 0x000000042800788c */ /* 0x000fe8000bf05270 */
[----:B------:R-:W-:Y:S01]  /*7210*/  USEL UR40, UR40, URZ, UP0 ;  /* 0x000000ff28287287 */ /* 0x000fe20008000000 */
[----:B------:R2:W-:Y:S01]  /*7220*/  @P6 SYNCS.ARRIVE.TRANS64.RED.A1T0 RZ, [R82+URZ], RZ ;  /* 0x000000ff52ff69a7 */ /* 0x0005e200081004ff */
[----:B------:R-:W-:Y:S01]  /*7230*/  BSSY B1, `(.L_x_126) ;  /* 0x0000013000017945 */ /* 0x000fe20003800000 */
[----:B------:R-:W3:Y:S02]  /*7240*/  @P6 SYNCS.PHASECHK.TRANS64.TRYWAIT P0, [R83+URZ+0x30], R88 ;  /* 0x00003058530065a7 */ /* 0x000ee400080011ff */
[----:B---3--:R-:W-:Y:S01]  /*7250*/  @P6 SEL R39, RZ, 0x1, !P0 ;  /* 0x00000001ff276807 */ /* 0x008fe20004000000 */
[----:B--2---:R-:W-:Y:S06]  /*7260*/  @!P6 BRA `(.L_x_127) ;  /* 0x00000000003ce947 */ /* 0x004fec0003800000 */
[----:B------:R-:W-:Y:S01]  /*7270*/  ISETP.NE.AND P1, PT, R80, RZ, PT ;  /* 0x000000ff5000720c */ /* 0x000fe20003f25270 */
[----:B------:R-:W-:Y:S01]  /*7280*/  BSSY B0, `(.L_x_128) ;  /* 0x0000009000007945 */ /* 0x000fe20003800000 */
[----:B------:R-:W-:Y:S11]  /*7290*/  ISETP.NE.AND P0, PT, R39, RZ, PT ;  /* 0x000000ff2700720c */ /* 0x000ff60003f05270 */
[----:B------:R-:W-:Y:S05]  /*72a0*/  @P1 IMAD R2, R38, 0x1000, R77 ;  /* 0x0000100026021824 */ /* 0x000fea00078e024d */
[----:B------:R-:W-:Y:S05]  /*72b0*/  @P1 IADD3 R0, PT, PT, R2, UR48, RZ ;  /* 0x0000003002001c10 */ /* 0x000fea000fffe0ff */
[----:B------:R-:W-:Y:S01]  /*72c0*/  @P1 IMAD.IADD R0, R81, 0x1, R0 ;  /* 0x0000000151001824 */ /* 0x000fe200078e0200 */
[----:B------:R-:W-:Y:S06]  /*72d0*/  @P0 BRA `(.L_x_129) ;  /* 0x00000000000c0947 */ /* 0x000fec0003800000 */
[----:B------:R-:W-:Y:S04]  /*72e0*/  SHF.L.U32 R4, R71, 0x1f, RZ ;  /* 0x0000001f47047819 */ /* 0x000fe800000006ff */
[----:B------:R-:W2:Y:S02]  /*72f0*/  SYNCS.PHASECHK.TRANS64.TRYWAIT P0, [R83+URZ+0x30], R4 ;  /* 0x00003004530075a7 */ /* 0x000ea400080011ff */
[----:B--2---:R-:W-:Y:S05]  /*7300*/  @!P0 BRA `(.L_x_130) ;  /* 0x0000001c00d88947 */ /* 0x004fea0003800000 */
.L_x_129:
[----:B------:R-:W-:Y:S05]  /*7310*/  BSYNC B0 ;  /* 0x0000000000007941 */ /* 0x000fea0003800000 */
.L_x_128:
[----:B------:R-:W-:Y:S02]  /*7320*/  ISETP.NE.AND P0, PT, R80, RZ, PT ;  /* 0x000000ff5000720c */ /* 0x000fe40003f05270 */
[----:B------:R-:W-:Y:S11]  /*7330*/  IADD3 R38, PT, PT, R38, 0x1, RZ ;  /* 0x0000000126267810 */ /* 0x000ff60007ffe0ff */
[----:B------:R3:W4:Y:S04]  /*7340*/  @P0 LDS.128 R40, [R2+UR48+0x200] ;  /* 0x0002003002280984 */ /* 0x0007280008000c00 */
[----:B------:R3:W1:Y:S02]  /*7350*/  @P0 LDS.128 R48, [R0+0x200] ;  /* 0x0002000000300984 */ /* 0x0006640000000c00 */
.L_x_127:
[----:B------:R-:W-:Y:S05]  /*7360*/  BSYNC B1 ;  /* 0x0000000000017941 */ /* 0x000fea0003800000 */
.L_x_126:
[----:B------:R-:W-:Y:S05]  /*7370*/  VIADD R3, R34, 0x20 ;  /* 0x0000002022037836 */ /* 0x000fea0000000000 */
[----:B------:R-:W-:Y:S04]  /*7380*/  SHF.R.U32.HI R3, RZ, 0x15, R3 ;  /* 0x00000015ff037819 */ /* 0x000fe80000011603 */
[----:B------:R-:W-:Y:S11]  /*7390*/  LOP3.LUT P0, RZ, R3, 0x3, R66, 0x48, !PT ;  /* 0x0000000303ff7812 */ /* 0x000ff60007804842 */
[----:B------:R-:W-:Y:S02]  /*73a0*/  @!UPT UIADD3 URZ, UPT, UPT, URZ, URZ, URZ ;  /* 0x000000fffffff290 */ /* 0x000fe4000fffe0ff */
[----:B------:R-:W-:Y:S05]  /*73b0*/  @!P0 BRA `(.L_x_131) ;  /* 0x0000000000408947 */ /* 0x000fea0003800000 */
[----:B------:R-:W5:Y:S01]  /*73c0*/  LDCU.64 UR8, c[0x4][0x70] ;  /* 0x01000e00ff0877ac */ /* 0x000f620008000a00 */
[----:B------:R-:W-:Y:S01]  /*73d0*/  MOV R3, 0x0 ;  /* 0x0000000000037802 */ /* 0x000fe20000000f00 */
[----:B------:R-:W-:Y:S02]  /*73e0*/  HFMA2 R12, -RZ, RZ, 0, 5.9604644775390625e-08 ;  /* 0x00000001ff0c7431 */ /* 0x000fe400000001ff */
[----:B------:R-:W-:Y:S02]  /*73f0*/  IMAD.MOV.U32 R8, RZ, RZ, 0x192 ;  /* 0x00000192ff087424 */ /* 0x000fe400078e00ff */
[----:B------:R-:W-:Y:S01]  /*7400*/  IMAD.MOV.U32 R13, RZ, RZ, RZ ;  /* 0x000000ffff0d7224 */ /* 0x000fe200078e00ff */
[----:B------:R-:W4:Y:S01]  /*7410*/  LDCU.64 UR6, c[0x4][0x78] ;  /* 0x01000f00ff0677ac */ /* 0x000f220008000a00 */
[----:B---3--:R-:W3:Y:S01]  /*7420*/  LDC.64 R2, c[0x4][R3] ;  /* 0x0100000003027b82 */ /* 0x008ee20000000a00 */
[----:B------:R-:W1:Y:S01]  /*7430*/  LDCU.64 UR4, c[0x4][0x10] ;  /* 0x01000200ff0477ac */ /* 0x000e620008000a00 */
[----:B-----5:R-:W-:Y:S01]  /*7440*/  MOV R5, UR9 ;  /* 0x0000000900057c02 */ /* 0x020fe20008000f00 */
[----:B--2---:R-:W-:Y:S01]  /*7450*/  IMAD.U32 R4, RZ, RZ, UR8 ;  /* 0x00000008ff047e24 */ /* 0x004fe2000f8e00ff */
[----:B----4-:R-:W-:Y:S01]  /*7460*/  MOV R7, UR7 ;  /* 0x0000000700077c02 */ /* 0x010fe20008000f00 */
[----:B------:R-:W-:Y:S01]  /*7470*/  IMAD.U32 R6, RZ, RZ, UR6 ;  /* 0x00000006ff067e24 */ /* 0x000fe2000f8e00ff */
[----:B-1----:R-:W-:Y:S01]  /*7480*/  MOV R11, UR5 ;  /* 0x00000005000b7c02 */ /* 0x002fe20008000f00 */
[----:B------:R-:W-:Y:S02]  /*7490*/  IMAD.U32 R10, RZ, RZ, UR4 ;  /* 0x00000004ff0a7e24 */ /* 0x000fe4000f8e00ff */
[----:B------:R-:W-:Y:S07]  /*74a0*/  LEPC R20, `(.L_x_131) ;  /* 0x000000001014794e */ /* 0x000fee0000000000 */
[----:B---3--:R-:W-:Y:S05]  /*74b0*/  CALL.ABS.NOINC R2 ;  /* 0x0000000002007343 */ /* 0x008fea0003c00000 */
.L_x_131:
        /* <DEDUP_REMOVED lines=8> */
[----:B--2---:R-:W-:Y:S01]  /*7540*/  MOV R83, UR37 ;  /* 0x0000002500537c02 */ /* 0x004fe20008000f00 */
[----:B-1----:R-:W-:Y:S01]  /*7550*/  HADD2.F32 R37, -RZ, R48.H0_H0 ;  /* 0x20000030ff257230 */ /* 0x002fe20000004100 */
[----:B------:R-:W-:Y:S01]  /*7560*/  @P6 LEA R82, R82, UR48, 0x3 ;  /* 0x0000003052526c11 */ /* 0x000fe2000f8e18ff */
[----:B------:R-:W-:Y:S01]  /*7570*/  BSSY.RECONVERGENT B0, `(.L_x_132) ;  /* 0x0000052000007945 */ /* 0x000fe20003800200 */
[----:B------:R-:W-:Y:S02]  /*7580*/  LEA R88, R38, UR48, 0x3 ;  /* 0x0000003026587c11 */ /* 0x000fe4000f8e18ff */
[----:B------:R-:W-:Y:S01]  /*7590*/  @P6 IADD3 R82, PT, PT, R82, 0x50, RZ ;  /* 0x0000005052526810 */ /* 0x000fe20007ffe0ff */
[----:B------:R-:W3:Y:S03]  /*75a0*/  LDTM.x16 R4, tmem[UR4+0x20] ;  /* 0x00002004000479ee */ /* 0x000ee60008240000 */
[----:B------:R-:W-:Y:S02]  /*75b0*/  @P6 PRMT R82, R83, 0x654, R82 ;  /* 0x0000065453526816 */ /* 0x000fe40000000052 */
[----:B------:R-:W-:Y:S01]  /*75c0*/  @P6 SHF.L.U32 R83, R71, 0x1f, RZ ;  /* 0x0000001f47536819 */ /* 0x000fe200000006ff */
[C---:B---3--:R-:W-:Y:S01]  /*75d0*/  FMUL R0, R32.reuse, R4 ;  /* 0x0000000420007220 */ /* 0x048fe20000400000 */
        /* <DEDUP_REMOVED lines=75> */
.L_x_133:
[----:B------:R-:W-:Y:S05]  /*7a90*/  BSYNC.RECONVERGENT B0 ;  /* 0x0000000000007941 */ /* 0x000fea0003800200 */
.L_x_132:
        /* <DEDUP_REMOVED lines=19> */
.L_x_137:
[----:B------:R-:W-:Y:S05]  /*7bd0*/  BSYNC B0 ;  /* 0x0000000000007941 */ /* 0x000fea0003800000 */
.L_x_136:
[----:B------:R-:W-:Y:S11]  /*7be0*/  ISETP.NE.AND P0, PT, R80, RZ, PT ;  /* 0x000000ff5000720c */ /* 0x000ff60003f05270 */
[----:B------:R-:W-:Y:S02]  /*7bf0*/  @!UPT UIADD3 URZ, UPT, UPT, URZ, URZ, URZ ;  /* 0x000000fffffff290 */ /* 0x000fe4000fffe0ff */
[----:B------:R3:W4:Y:S04]  /*7c00*/  @P0 LDS.128 R40, [R38+UR48+0x200] ;  /* 0x0002003026280984 */ /* 0x0007280008000c00 */
[----:B------:R3:W1:Y:S02]  /*7c10*/  @P0 LDS.128 R48, [R81+0x200] ;  /* 0x0002000051300984 */ /* 0x0006640000000c00 */
.L_x_135:
[----:B------:R-:W-:Y:S05]  /*7c20*/  BSYNC B1 ;  /* 0x0000000000017941 */ /* 0x000fea0003800000 */
.L_x_134:
        /* <DEDUP_REMOVED lines=11> */
[----:B------:R-:W1:Y:S01]  /*7ce0*/  LDC.64 R2, c[0x4][R3] ;  /* 0x0100000003027b82 */ /* 0x000e620000000a00 */
[----:B------:R-:W3:Y:S01]  /*7cf0*/  LDCU.64 UR4, c[0x4][0x10] ;  /* 0x01000200ff0477ac */ /* 0x000ee20008000a00 */
[----:B--2---:R-:W-:Y:S01]  /*7d00*/  MOV R5, UR9 ;  /* 0x0000000900057c02 */ /* 0x004fe20008000f00 */
[----:B------:R-:W-:Y:S01]  /*7d10*/  IMAD.U32 R4, RZ, RZ, UR8 ;  /* 0x00000008ff047e24 */ /* 0x000fe2000f8e00ff */
[----:B-----5:R-:W-:Y:S01]  /*7d20*/  MOV R7, UR7 ;  /* 0x0000000700077c02 */ /* 0x020fe20008000f00 */
[----:B------:R-:W-:Y:S01]  /*7d30*/  IMAD.U32 R6, RZ, RZ, UR6 ;  /* 0x00000006ff067e24 */ /* 0x000fe2000f8e00ff */
[----:B---3--:R-:W-:Y:S01]  /*7d40*/  MOV R11, UR5 ;  /* 0x00000005000b7c02 */ /* 0x008fe20008000f00 */
[----:B------:R-:W-:Y:S02]  /*7d50*/  IMAD.U32 R10, RZ, RZ, UR4 ;  /* 0x00000004ff0a7e24 */ /* 0x000fe4000f8e00ff */
[----:B------:R-:W-:Y:S07]  /*7d60*/  LEPC R20, `(.L_x_139) ;  /* 0x000000001014794e */ /* 0x000fee0000000000 */
[----:B-1--4-:R-:W-:Y:S05]  /*7d70*/  CALL.ABS.NOINC R2 ;  /* 0x0000000002007343 */ /* 0x012fea0003c00000 */
.L_x_139:
[----:B------:R-:W-:Y:S01]  /*7d80*/  ISETP.NE.AND P0, PT, R72, RZ, PT ;  /* 0x000000ff4800720c */ /* 0x000fe20003f05270 */
[----:B------:R-:W-:Y:S05]  /*7d90*/  WARPSYNC.ALL ;  /* 0x0000000000007948 */ /* 0x000fea0003800000 */
[----:B------:R-:W-:Y:S01]  /*7da0*/  R2UR UR4, R34 ;  /* 0x00000000220472ca */ /* 0x000fe200000e0000 */
[--C-:B----4-:R-:W-:Y:S01]  /*7db0*/  HADD2.F32 R20, -RZ, R40.reuse.H0_H0 ;  /* 0x20000028ff147230 */ /* 0x110fe20000004100 */
[----:B------:R-:W-:Y:S01]  /*7dc0*/  IADD3 R74, PT, PT, R74, 0xc0, RZ ;  /* 0x000000c04a4a7810 */ /* 0x000fe20007ffe0ff */
[----:B------:R-:W-:Y:S01]  /*7dd0*/  HADD2.F32 R36, -RZ, R40.H1_H1 ;  /* 0x30000028ff247230 */ /* 0x000fe20000004100 */
[----:B------:R-:W-:Y:S01]  /*7de0*/  BSSY.RECONVERGENT B0, `(.L_x_140) ;  /* 0x0000053000007945 */ /* 0x000fe20003800200 */
[--C-:B------:R-:W-:Y:S01]  /*7df0*/  HADD2.F32 R21, -RZ, R41.reuse.H0_H0 ;  /* 0x20000029ff157230 */ /* 0x100fe20000004100 */
[----:B------:R-:W-:Y:S01]  /*7e00*/  LOP3.LUT R74, R74, 0xfefffff8, RZ, 0xc0, !PT ;  /* 0xfefffff84a4a7812 */ /* 0x000fe200078ec0ff */
[----:B---3--:R-:W-:Y:S02]  /*7e10*/  HADD2.F32 R38, -RZ, R41.H1_H1 ;  /* 0x30000029ff267230 */ /* 0x008fe40000004100 */
[--C-:B------:R-:W-:Y:S02]  /*7e20*/  HADD2.F32 R37, -RZ, R42.reuse.H0_H0 ;  /* 0x2000002aff257230 */ /* 0x100fe40000004100 */
[----:B------:R-:W-:Y:S02]  /*7e30*/  HADD2.F32 R40, -RZ, R42.H1_H1 ;  /* 0x3000002aff287230 */ /* 0x000fe40000004100 */
[----:B------:R-:W2:Y:S01]  /*7e40*/  LDTM.x16 R4, tmem[UR4+0x30] ;  /* 0x00003004000479ee */ /* 0x000ea20008240000 */
[----:B------:R-:W-:Y:S01]  /*7e50*/  NOP ;  /* 0x0000000000007918 */ /* 0x000fe20000000000 */
[----:B--2---:R2:W-:Y:S01]  /*7e60*/  SYNCS.ARRIVE.TRANS64.RED.A1T0 RZ, [R74+URZ], RZ ;  /* 0x000000ff4aff79a7 */ /* 0x0045e200081004ff */
[--C-:B------:R-:W-:Y:S02]  /*7e70*/  HADD2.F32 R39, -RZ, R43.reuse.H0_H0 ;  /* 0x2000002bff277230 */ /* 0x100fe40000004100 */
[----:B------:R-:W-:Y:S02]  /*7e80*/  HADD2.F32 R42, -RZ, R43.H1_H1 ;  /* 0x3000002bff2a7230 */ /* 0x000fe40000004100 */
[--C-:B-1----:R-:W-:Y:S02]  /*7e90*/  HADD2.F32 R41, -RZ, R48.reuse.H0_H0 ;  /* 0x20000030ff297230 */ /* 0x102fe40000004100 */
[----:B------:R-:W-:Y:S02]  /*7ea0*/  HADD2.F32 R43, -RZ, R48.H1_H1 ;  /* 0x30000030ff2b7230 */ /* 0x000fe40000004100 */
[--C-:B------:R-:W-:Y:S02]  /*7eb0*/  HADD2.F32 R44, -RZ, R49.reuse.H0_H0 ;  /* 0x20000031ff2c7230 */ /* 0x100fe40000004100 */
[----:B------:R-:W-:Y:S02]  /*7ec0*/  HADD2.F32 R46, -RZ, R49.H1_H1 ;  /* 0x30000031ff2e7230 */ /* 0x000fe40000004100 */
[--C-:B------:R-:W-:Y:S02]  /*7ed0*/  HADD2.F32 R45, -RZ, R50.reuse.H0_H0 ;  /* 0x20000032ff2d7230 */ /* 0x100fe40000004100 */
[----:B------:R-:W-:Y:S02]  /*7ee0*/  HADD2.F32 R48, -RZ, R50.H1_H1 ;  /* 0x30000032ff307230 */ /* 0x000fe40000004100 */
[--C-:B------:R-:W-:Y:S02]  /*7ef0*/  HADD2.F32 R47, -RZ, R51.reuse.H0_H0 ;  /* 0x20000033ff2f7230 */ /* 0x100fe40000004100 */
[----:B------:R-:W-:Y:S02]  /*7f00*/  HADD2.F32 R50, -RZ, R51.H1_H1 ;  /* 0x30000033ff327230 */ /* 0x000fe40000004100 */
[C---:B------:R-:W-:Y:S01]  /*7f10*/  FMUL R4, R32.reuse, R4 ;  /* 0x0000000420047220 */ /* 0x040fe20000400000 */
[C---:B------:R-:W-:Y:S01]  /*7f20*/  FMUL R5, R32.reuse, R5 ;  /* 0x0000000520057220 */ /* 0x040fe20000400000 */
[C---:B------:R-:W-:Y:S01]  /*7f30*/  FMUL R6, R32.reuse, R6 ;  /* 0x0000000620067220 */ /* 0x040fe20000400000 */
[C---:B------:R-:W-:Y:S01]  /*7f40*/  FMUL R7, R32.reuse, R7 ;  /* 0x0000000720077220 */ /* 0x040fe20000400000 */
[C---:B------:R-:W-:Y:S01]  /*7f50*/  FFMA R4, R35.reuse, R20, R4 ;  /* 0x0000001423047223 */ /* 0x040fe20000000004 */
        /* <DEDUP_REMOVED lines=21> */
[----:B------:R-:W-:Y:S01]  /*80b0*/  FFMA R15, R35, R46, R15 ;  /* 0x0000002e230f7223 */ /* 0x000fe2000000000f */
        /* <DEDUP_REMOVED lines=20> */
[----:B-1----:R-:W1:Y:S02]  /*8200*/  FENCE.VIEW.ASYNC.S ;  /* 0x00000000000073c6 */ /* 0x002e640000000000 */
[----:B-1----:R-:W-:Y:S06]  /*8210*/  BAR.SYNC.DEFER_BLOCKING 0x1, 0x80 ;  /* 0x0042000000007b1d */ /* 0x002fec0000010000 */
        /* <DEDUP_REMOVED lines=14> */
[----:B-1----:R-:W-:Y:S04]  /*8300*/  DEPBAR.LE SB0, 0x1 ;  /* 0x000080400000791a */ /* 0x002fe80000000000 */
.L_x_141:
[----:B------:R-:W-:Y:S05]  /*8310*/  BSYNC.RECONVERGENT B0 ;  /* 0x0000000000007941 */ /* 0x000fea0003800200 */
.L_x_140:
[----:B------:R-:W-:Y:S01]  /*8320*/  BAR.SYNC.DEFER_BLOCKING 0x1, 0x80 ;  /* 0x0042000000007b1d */ /* 0x000fe20000010000 */
[----:B------:R-:W-:Y:S01]  /*8330*/  UISETP.NE.AND UP0, UPT, UR49, -0x4, UPT ;  /* 0xfffffffc3100788c */ /* 0x000fe2000bf05270 */
[----:B------:R-:W-:Y:S08]  /*8340*/  IADD3 R0, PT, PT, R30, 0x1, RZ ;  /* 0x000000011e007810 */ /* 0x000ff00007ffe0ff */
[----:B------:R-:W-:Y:S05]  /*8350*/  BRA.U !UP0, `(.L_x_142) ;  /* 0x0000000108287547 */ /* 0x000fea000b800000 */
[----:B------:R-:W-:Y:S01]  /*8360*/  ISETP.NE.AND P0, PT, R78, RZ, PT ;  /* 0x000000ff4e00720c */ /* 0x000fe20003f05270 */
[----:B------:R-:W-:Y:S01]  /*8370*/  IMAD.U32 R3, RZ, RZ, UR51 ;  /* 0x00000033ff037e24 */ /* 0x000fe2000f8e00ff */
[----:B------:R-:W-:Y:S01]  /*8380*/  UIADD3 UR51, UPT, UPT, UR51, 0x1, URZ ;  /* 0x0000000133337890 */ /* 0x000fe2000fffe0ff */
[----:B------:R-:W-:Y:S03]  /*8390*/  IMAD.U32 R2, RZ, RZ, UR37 ;  /* 0x00000025ff027e24 */ /* 0x000fe6000f8e00ff */
[----:B------:R-:W-:Y:S04]  /*83a0*/  UISETP.NE.AND UP0, UPT, UR51, 0x4, UPT ;  /* 0x000000043300788c */ /* 0x000fe8000bf05270 */
[----:B------:R-:W-:Y:S03]  /*83b0*/  USEL UR51, UR51, URZ, UP0 ;  /* 0x000000ff33337287 */ /* 0x000fe60008000000 */
[----:B------:R-:W-:Y:S05]  /*83c0*/  @P0 LEA R3, R3, UR48, 0x3 ;  /* 0x0000003003030c11 */ /* 0x000fea000f8e18ff */
[----:B------:R-:W-:Y:S05]  /*83d0*/  @P0 VIADD R3, R3, 0x50 ;  /* 0x0000005003030836 */ /* 0x000fea0000000000 */
[----:B------:R-:W-:Y:S04]  /*83e0*/  @P0 PRMT R2, R2, 0x654, R3 ;  /* 0x0000065402020816 */ /* 0x000fe80000000003 */
[----:B------:R1:W-:Y:S03]  /*83f0*/  @P0 SYNCS.ARRIVE.TRANS64.RED.A1T0 RZ, [R2+URZ], RZ ;  /* 0x000000ff02ff09a7 */ /* 0x0003e600081004ff */
.L_x_142:
[----:B------:R-:W-:Y:S01]  /*8400*/  ISETP.NE.AND P2, PT, R73, RZ, PT ;  /* 0x000000ff4900720c */ /* 0x000fe20003f45270 */
[----:B------:R-:W-:Y:S01]  /*8410*/  UIADD3 UR49, UPT, UPT, UR49, 0x4, URZ ;  /* 0x0000000431317890 */ /* 0x000fe2000fffe0ff */
[----:B------:R-:W-:Y:S01]  /*8420*/  ISETP.NE.AND P0, PT, R76, 0x2, PT ;  /* 0x000000024c00780c */ /* 0x000fe20003f05270 */
[----:B------:R-:W-:Y:S01]  /*8430*/  IMAD.IADD R20, R29, 0x1, R58 ;  /* 0x000000011d147824 */ /* 0x000fe200078e023a */
[----:B------:R-:W-:Y:S01]  /*8440*/  ISETP.NE.AND P1, PT, R0, 0x4, PT ;  /* 0x000000040000780c */ /* 0x000fe20003f25270 */
[----:B------:R-:W-:Y:S01]  /*8450*/  IMAD.IADD R21, R31, 0x1, R60 ;  /* 0x000000011f157824 */ /* 0x000fe200078e023c */
[----:B-1----:R-:W-:Y:S02]  /*8460*/  SEL R2, RZ, 0x1, P0 ;  /* 0x00000001ff027807 */ /* 0x002fe40000000000 */
[----:B------:R-:W-:Y:S02]  /*8470*/  SEL R3, RZ, 0x1, P1 ;  /* 0x00000001ff037807 */ /* 0x000fe40000800000 */
[----:B------:R-:W-:Y:S02]  /*8480*/  LOP3.LUT R69, R69, R2, RZ, 0x3c, !PT ;  /* 0x0000000245457212 */ /* 0x000fe400078e3cff */
[----:B------:R-:W-:Y:S02]  /*8490*/  LOP3.LUT R70, R70, R3, RZ, 0x3c, !PT ;  /* 0x0000000346467212 */ /* 0x000fe400078e3cff */
[----:B------:R-:W-:Y:S02]  /*84a0*/  @P2 R2UR UR36, R68 ;  /* 0x00000000442422ca */ /* 0x000fe400000e0000 */
[----:B------:R-:W-:Y:S02]  /*84b0*/  SEL R76, R76, RZ, P0 ;  /* 0x000000ff4c4c7207 */ /* 0x000fe40000000000 */
[----:B------:R-:W-:Y:S01]  /*84c0*/  SEL R30, R0, RZ, P1 ;  /* 0x000000ff001e7207 */ /* 0x000fe20000800000 */
[----:B------:R-:W-:Y:S10]  /*84d0*/  @P2 BRA `(.L_x_143) ;  /* 0xffffffcc00d42947 */ /* 0x000ff4000383ffff */
[----:B------:R-:W-:-:S09]  /*84e0*/  UISETP.NE.AND UP0, UPT, UR50, URZ, UPT ;  /* 0x000000ff3200728c */ /* 0x000fd2000bf05270 */
[----:B------:R-:W-:Y:S05]  /*84f0*/  BRA.U !UP0, `(.L_x_144) ;  /* 0x0000000108487547 */ /* 0x000fea000b800000 */
[----:B------:R-:W1:Y:S02]  /*8500*/  LDCU.64 UR4, c[0x0][0x890] ;  /* 0x00011200ff0477ac */ /* 0x000e640008000a00 */
[----:B-1----:R-:W-:-:S04]  /*8510*/  UISETP.NE.U32.AND UP0, UPT, UR4, URZ, UPT ;  /* 0x000000ff0400728c */ /* 0x002fc8000bf05070 */
[----:B------:R-:W-:-:S09]  /*8520*/  UISETP.NE.AND.EX UP0, UPT, UR5, URZ, UPT, UP0 ;  /* 0x000000ff0500728c */ /* 0x000fd2000bf05300 */
[----:B------:R-:W-:Y:S05]  /*8530*/  BRA.U UP0, `(.L_x_145) ;  /* 0x00000001000c7547 */ /* 0x000fea000b800000 */
[----:B------:R-:W-:-:S13]  /*8540*/  FSETP.NEU.AND P0, PT, R35, RZ, PT ;  /* 0x000000ff2300720b */ /* 0x000fda0003f0d000 */
[----:B------:R-:W-:Y:S05]  /*8550*/  @!P0 EXIT ;  /* 0x000000000000894d */ /* 0x000fea0003800000 */
[----:B------:R-:W-:Y:S05]  /*8560*/  BRA `(.L_x_144) ;  /* 0x00000000002c7947 */ /* 0x000fea0003800000 */
.L_x_145:
[----:B------:R-:W-:Y:S01]  /*8570*/  ISETP.NE.AND P0, PT, R75, RZ, PT ;  /* 0x000000ff4b00720c */ /* 0x000fe20003f05270 */
[----:B------:R-:W-:-:S12]  /*8580*/  BSSY.RECONVERGENT B0, `(.L_x_144) ;  /* 0x0000009000007945 */ /* 0x000fd80003800200 */
[----:B------:R-:W-:Y:S05]  /*8590*/  @P0 BRA `(.L_x_146) ;  /* 0x0000000000140947 */ /* 0x000fea0003800000 */
[----:B------:R-:W1:Y:S02]  /*85a0*/  LDCU.64 UR4, c[0x0][0x888] ;  /* 0x00011100ff0477ac */ /* 0x000e640008000a00 */
[----:B-1----:R-:W-:-:S04]  /*85b0*/  ISETP.NE.U32.AND P0, PT, RZ, UR4, PT ;  /* 0x00000004ff007c0c */ /* 0x002fc8000bf05070 */
[----:B------:R-:W-:-:S13]  /*85c0*/  ISETP.NE.AND.EX P0, PT, RZ, UR5, PT, P0 ;  /* 0x00000005ff007c0c */ /* 0x000fda000bf05300 */
[----:B------:R-:W-:Y:S05]  /*85d0*/  @!P0 EXIT ;  /* 0x000000000000894d */ /* 0x000fea0003800000 */
[----:B------:R-:W-:Y:S05]  /*85e0*/  BRA `(.L_x_147) ;  /* 0x0000000000087947 */ /* 0x000fea0003800000 */
.L_x_146:
[----:B------:R-:W-:-:S13]  /*85f0*/  FSETP.NEU.AND P0, PT, R35, RZ, PT ;  /* 0x000000ff2300720b */ /* 0x000fda0003f0d000 */
[----:B------:R-:W-:Y:S05]  /*8600*/  @!P0 EXIT ;  /* 0x000000000000894d */ /* 0x000fea0003800000 */
.L_x_147:
[----:B------:R-:W-:Y:S05]  /*8610*/  BSYNC.RECONVERGENT B0 ;  /* 0x0000000000007941 */ /* 0x000fea0003800200 */
.L_x_144:
[----:B------:R-:W-:Y:S01]  /*8620*/  ULEA UR4, UR51, UR48, 0x3 ;  /* 0x0000003033047291 */ /* 0x000fe2000f8e18ff */
[----:B------:R-:W-:-:S04]  /*8630*/  DEPBAR.LE SB0, 0x0 ;  /* 0x000080000000791a */ /* 0x000fc80000000000 */
[----:B------:R-:W-:-:S04]  /*8640*/  UIADD3 UR4, UPT, UPT, UR4, 0x50, URZ ;  /* 0x0000005004047890 */ /* 0x000fc8000fffe0ff */
[----:B------:R-:W-:-:S09]  /*8650*/  UPRMT UR4, UR37, 0x654, UR4 ;  /* 0x0000065425047896 */ /* 0x000fd20008000004 */
[----:B------:R-:W-:Y:S01]  /*8660*/  SYNCS.ARRIVE.TRANS64.RED.A1T0 RZ, [UR4], RZ ;  /* 0x000000ffffff79a7 */ /* 0x000fe20008100404 */
[----:B------:R-:W-:Y:S05]  /*8670*/  EXIT ;  /* 0x000000000000794d */ /* 0x000fea0003800000 */
.L_x_24:
[----:B--2---:R2:W4:Y:S02]  /*8680*/  SYNCS.PHASECHK.TRANS64.TRYWAIT P0, [R3+URZ+0xf0], R2 ;  /* 0x0000f002030075a7 */ /* 0x00452400080011ff */
[----:B----4-:R-:W-:Y:S05]  /*8690*/  @!P0 NANOSLEEP.SYNCS 0x989680 ;  /* 0x009896800000895d */ /* 0x010fea0003900000 */
[----:B------:R-:W4:Y:S02]  /*86a0*/  @!P0 SYNCS.PHASECHK.TRANS64 P0, [R3+URZ+0xf0], R2 ;  /* 0x0000f002030085a7 */ /* 0x000f2400080010ff */
[----:B----4-:R-:W-:Y:S05]  /*86b0*/  @!P0 BRA `(.L_x_24) ;  /* 0xfffffffc00f08947 */ /* 0x010fea000383ffff */
[----:B------:R-:W-:Y:S05]  /*86c0*/  BRA `(.L_x_148) ;  /* 0xffffff9000487947 */ /* 0x000fea000383ffff */
.L_x_27:
[----:B-1----:R-:W-:-:S07]  /*86d0*/  MOV R2, UR33 ;  /* 0x0000002100027c02 */ /* 0x002fce0008000f00 */
.L_x_149:
[----:B-1----:R1:W2:Y:S02]  /*86e0*/  SYNCS.PHASECHK.TRANS64.TRYWAIT P0, [R2+URZ+0x18], R5 ;  /* 0x00001805020075a7 */ /* 0x0022a400080011ff */
[----:B--2---:R-:W-:Y:S05]  /*86f0*/  @!P0 NANOSLEEP.SYNCS 0x989680 ;  /* 0x009896800000895d */ /* 0x004fea0003900000 */
[----:B------:R-:W2:Y:S02]  /*8700*/  @!P0 SYNCS.PHASECHK.TRANS64 P0, [R2+URZ+0x18], R5 ;  /* 0x00001805020085a7 */ /* 0x000ea400080010ff */
[----:B--2---:R-:W-:Y:S05]  /*8710*/  @!P0 BRA `(.L_x_149) ;  /* 0xfffffffc00f08947 */ /* 0x004fea000383ffff */
[----:B------:R-:W-:Y:S05]  /*8720*/  BRA `(.L_x_26) ;  /* 0xffffff9000ac7947 */ /* 0x000fea000383ffff */
.L_x_34:
[----:B-1----:R-:W-:-:S07]  /*8730*/  MOV R2, UR17 ;  /* 0x0000001100027c02 */ /* 0x002fce0008000f00 */
.L_x_150:
[----:B-1----:R1:W2:Y:S02]  /*8740*/  SYNCS.PHASECHK.TRANS64.TRYWAIT P0, [R2+URZ+0x18], R5 ;  /* 0x00001805020075a7 */ /* 0x0022a400080011ff */
[----:B--2---:R-:W-:Y:S05]  /*8750*/  @!P0 NANOSLEEP.SYNCS 0x989680 ;  /* 0x009896800000895d */ /* 0x004fea0003900000 */
[----:B------:R-:W2:Y:S02]  /*8760*/  @!P0 SYNCS.PHASECHK.TRANS64 P0, [R2+URZ+0x18], R5 ;  /* 0x00001805020085a7 */ /* 0x000ea400080010ff */
[----:B--2---:R-:W-:Y:S05]  /*8770*/  @!P0 BRA `(.L_x_150) ;  /* 0xfffffffc00f08947 */ /* 0x004fea000383ffff */
[----:B------:R-:W-:Y:S05]  /*8780*/  BRA `(.L_x_33) ;  /* 0xffffff9400647947 */ /* 0x000fea000383ffff */
.L_x_39:
[----:B-1----:R1:W2:Y:S02]  /*8790*/  SYNCS.PHASECHK.TRANS64.TRYWAIT P0, [R2+URZ+0x80], R3 ;  /* 0x00008003020075a7 */ /* 0x0022a400080011ff */
[----:B--2---:R-:W-:Y:S05]  /*87a0*/  @!P0 NANOSLEEP.SYNCS 0x989680 ;  /* 0x009896800000895d */ /* 0x004fea0003900000 */
[----:B------:R-:W2:Y:S02]  /*87b0*/  @!P0 SYNCS.PHASECHK.TRANS64 P0, [R2+URZ+0x80], R3 ;  /* 0x00008003020085a7 */ /* 0x000ea400080010ff */
[----:B--2---:R-:W-:Y:S05]  /*87c0*/  @!P0 BRA `(.L_x_39) ;  /* 0xfffffffc00f08947 */ /* 0x004fea000383ffff */
[----:B------:R-:W-:Y:S05]  /*87d0*/  BRA `(.L_x_151) ;  /* 0xffffff9800047947 */ /* 0x000fea000383ffff */
.L_x_43:
[----:B---3--:R-:W-:-:S07]  /*87e0*/  MOV R0, UR4 ;  /* 0x0000000400007c02 */ /* 0x008fce0008000f00 */
.L_x_152:
[----:B-1----:R1:W2:Y:S02]  /*87f0*/  SYNCS.PHASECHK.TRANS64.TRYWAIT P0, [R0+URZ], R3 ;  /* 0x00000003000075a7 */ /* 0x0022a400080011ff */
[----:B--2---:R-:W-:Y:S05]  /*8800*/  @!P0 NANOSLEEP.SYNCS 0x989680 ;  /* 0x009896800000895d */ /* 0x004fea0003900000 */
[----:B------:R-:W2:Y:S02]  /*8810*/  @!P0 SYNCS.PHASECHK.TRANS64 P0, [R0+URZ], R3 ;  /* 0x00000003000085a7 */ /* 0x000ea400080010ff */
[----:B--2---:R-:W-:Y:S05]  /*8820*/  @!P0 BRA `(.L_x_152) ;  /* 0xfffffffc00f08947 */ /* 0x004fea000383ffff */
[----:B------:R-:W-:Y:S05]  /*8830*/  BRA `(.L_x_153) ;  /* 0xffffff9c00747947 */ /* 0x000fea000383ffff */
.L_x_44:
[----:B---3--:R-:W-:-:S07]  /*8840*/  MOV R0, UR4 ;  /* 0x0000000400007c02 */ /* 0x008fce0008000f00 */
.L_x_154:
[----:B-1----:R1:W2:Y:S02]  /*8850*/  SYNCS.PHASECHK.TRANS64.TRYWAIT P0, [R0+URZ], R3 ;  /* 0x00000003000075a7 */ /* 0x0022a400080011ff */
[----:B--2---:R-:W-:Y:S05]  /*8860*/  @!P0 NANOSLEEP.SYNCS 0x989680 ;  /* 0x009896800000895d */ /* 0x004fea0003900000 */
[----:B------:R-:W2:Y:S02]  /*8870*/  @!P0 SYNCS.PHASECHK.TRANS64 P0, [R0+URZ], R3 ;  /* 0x00000003000085a7 */ /* 0x000ea400080010ff */
[----:B--2---:R-:W-:Y:S05]  /*8880*/  @!P0 BRA `(.L_x_154) ;  /* 0xfffffffc00f08947 */ /* 0x004fea000383ffff */
[----:B------:R-:W-:Y:S05]  /*8890*/  BRA `(.L_x_155) ;  /* 0xffffff9c00807947 */ /* 0x000fea000383ffff */
.L_x_47:
[----:B-1----:R1:W2:Y:S02]  /*88a0*/  SYNCS.PHASECHK.TRANS64.TRYWAIT P0, [R0+URZ+0xe0], R5 ;  /* 0x0000e005000075a7 */ /* 0x0022a400080011ff */
[----:B--2---:R-:W-:Y:S05]  /*88b0*/  @!P0 NANOSLEEP.SYNCS 0x989680 ;  /* 0x009896800000895d */ /* 0x004fea0003900000 */
[----:B------:R-:W2:Y:S02]  /*88c0*/  @!P0 SYNCS.PHASECHK.TRANS64 P0, [R0+URZ+0xe0], R5 ;  /* 0x0000e005000085a7 */ /* 0x000ea400080010ff */
[----:B--2---:R-:W-:Y:S05]  /*88d0*/  @!P0 BRA `(.L_x_47) ;  /* 0xfffffffc00f08947 */ /* 0x004fea000383ffff */
[----:B------:R-:W-:Y:S05]  /*88e0*/  BRA `(.L_x_156) ;  /* 0xffffff9c00e07947 */ /* 0x000fea000383ffff */
.L_x_48:
[----:B------:R-:W-:-:S07]  /*88f0*/  MOV R0, UR5 ;  /* 0x0000000500007c02 */ /* 0x000fce0008000f00 */
.L_x_157:
[----:B-1----:R1:W2:Y:S02]  /*8900*/  SYNCS.PHASECHK.TRANS64.TRYWAIT P0, [R0+URZ+0x90], R7 ;  /* 0x00009007000075a7 */ /* 0x0022a400080011ff */
[----:B--2---:R-:W-:Y:S05]  /*8910*/  @!P0 NANOSLEEP.SYNCS 0x989680 ;  /* 0x009896800000895d */ /* 0x004fea0003900000 */
[----:B------:R-:W2:Y:S02]  /*8920*/  @!P0 SYNCS.PHASECHK.TRANS64 P0, [R0+URZ+0x90], R7 ;  /* 0x00009007000085a7 */ /* 0x000ea400080010ff */
[----:B--2---:R-:W-:Y:S05]  /*8930*/  @!P0 BRA `(.L_x_157) ;  /* 0xfffffffc00f08947 */ /* 0x004fea000383ffff */
[----:B------:R-:W-:Y:S05]  /*8940*/  BRA `(.L_x_158) ;  /* 0xffffff9c00f07947 */ /* 0x000fea000383ffff */
.L_x_49:
[----:B-1----:R1:W2:Y:S02]  /*8950*/  SYNCS.PHASECHK.TRANS64.TRYWAIT P1, [R0+URZ+0x80], R5 ;  /* 0x00008005000075a7 */ /* 0x0022a400080211ff */
[----:B--2---:R-:W-:Y:S05]  /*8960*/  @!P1 NANOSLEEP.SYNCS 0x989680 ;  /* 0x009896800000995d */ /* 0x004fea0003900000 */
[----:B------:R-:W2:Y:S02]  /*8970*/  @!P1 SYNCS.PHASECHK.TRANS64 P1, [R0+URZ+0x80], R5 ;  /* 0x00008005000095a7 */ /* 0x000ea400080210ff */
[----:B--2---:R-:W-:Y:S05]  /*8980*/  @!P1 BRA `(.L_x_49) ;  /* 0xfffffffc00f09947 */ /* 0x004fea000383ffff */
[----:B------:R-:W-:Y:S05]  /*8990*/  BRA `(.L_x_159) ;  /* 0xffffffa000207947 */ /* 0x000fea000383ffff */
.L_x_52:
[----:B------:R-:W-:-:S07]  /*89a0*/  MOV R0, UR5 ;  /* 0x0000000500007c02 */ /* 0x000fce0008000f00 */
.L_x_160:
[----:B-1----:R1:W2:Y:S02]  /*89b0*/  SYNCS.PHASECHK.TRANS64.TRYWAIT P0, [R0+URZ+0x90], R3 ;  /* 0x00009003000075a7 */ /* 0x0022a400080011ff */
[----:B--2---:R-:W-:Y:S05]  /*89c0*/  @!P0 NANOSLEEP.SYNCS 0x989680 ;  /* 0x009896800000895d */ /* 0x004fea0003900000 */
[----:B------:R-:W2:Y:S02]  /*89d0*/  @!P0 SYNCS.PHASECHK.TRANS64 P0, [R0+URZ+0x90], R3 ;  /* 0x00009003000085a7 */ /* 0x000ea400080010ff */
[----:B--2---:R-:W-:Y:S05]  /*89e0*/  @!P0 BRA `(.L_x_160) ;  /* 0xfffffffc00f08947 */ /* 0x004fea000383ffff */
[----:B------:R-:W-:Y:S05]  /*89f0*/  BRA `(.L_x_51) ;  /* 0xffffffa000747947 */ /* 0x000fea000383ffff */
.L_x_61:
[----:B-1----:R-:W-:-:S04]  /*8a00*/  MOV R4, UR6 ;  /* 0x0000000600047c02 */ /* 0x002fc80008000f00 */
[----:B------:R1:W2:Y:S03]  /*8a10*/  SYNCS.PHASECHK.TRANS64.TRYWAIT P0, [R4+URZ+0x8], R5 ;  /* 0x00000805040075a7 */ /* 0x0002a600080011ff */
[----:B--2---:R-:W-:Y:S05]  /*8a20*/  @!P0 NANOSLEEP.SYNCS 0x989680 ;  /* 0x009896800000895d */ /* 0x004fea0003900000 */
[----:B------:R-:W2:Y:S02]  /*8a30*/  @!P0 SYNCS.PHASECHK.TRANS64 P0, [R4+URZ+0x8], R5 ;  /* 0x00000805040085a7 */ /* 0x000ea400080010ff */
[----:B--2---:R-:W-:Y:S05]  /*8a40*/  @!P0 BRA `(.L_x_61) ;  /* 0xfffffffc00ec8947 */ /* 0x004fea000383ffff */
[----:B------:R-:W-:Y:S05]  /*8a50*/  BRA `(.L_x_60) ;  /* 0xffffffa400287947 */ /* 0x000fea000383ffff */
.L_x_63:
[----:B------:R-:W-:Y:S01]  /*8a60*/  BSSY B0, `(.L_x_161) ;  /* 0x0000006000007945 */ /* 0x000fe20003800000 */
[----:B------:R-:W-:-:S07]  /*8a70*/  MOV R15, 0xffffffff ;  /* 0xffffffff000f7802 */ /* 0x000fce0000000f00 */
[----:B-1---5:R-:W-:Y:S05]  /*8a80*/  WARPSYNC.COLLECTIVE R15, `(.L_x_162) ;  /* 0x000000000f0c7348 */ /* 0x022fea0003c00000 */
[----:B------:R-:W-:Y:S02]  /*8a90*/  ELECT P6, UR79, PT ;  /* 0x00000000004f782f */ /* 0x000fe400038c0000 */
[----:B------:R-:W-:Y:S01]  /*8aa0*/  MOV R14, UR79 ;  /* 0x0000004f000e7c02 */ /* 0x000fe20008000f00 */
[----:B-1---5:R-:W-:Y:S10]  /*8ab0*/  ENDCOLLECTIVE ;  /* 0x000000000000791b */ /* 0x022ff40003800000 */
.L_x_162:
[----:B------:R-:W-:Y:S05]  /*8ac0*/  BSYNC B0 ;  /* 0x0000000000007941 */ /* 0x000fea0003800000 */
.L_x_161:
[----:B------:R-:W-:Y:S05]  /*8ad0*/  BRA `(.L_x_163) ;  /* 0xffffffa400587947 */ /* 0x000fea000383ffff */
.L_x_65:
[----:B-1----:R-:W-:-:S04]  /*8ae0*/  MOV R2, UR6 ;  /* 0x0000000600027c02 */ /* 0x002fc80008000f00 */
[----:B------:R1:W2:Y:S03]  /*8af0*/  SYNCS.PHASECHK.TRANS64.TRYWAIT P0, [R2+URZ+0x8], R3 ;  /* 0x00000803020075a7 */ /* 0x0002a600080011ff */
[----:B--2---:R-:W-:Y:S05]  /*8b00*/  @!P0 NANOSLEEP.SYNCS 0x989680 ;  /* 0x009896800000895d */ /* 0x004fea0003900000 */
[----:B------:R-:W2:Y:S02]  /*8b10*/  @!P0 SYNCS.PHASECHK.TRANS64 P0, [R2+URZ+0x8], R3 ;  /* 0x00000803020085a7 */ /* 0x000ea400080010ff */
[----:B--2---:R-:W-:Y:S05]  /*8b20*/  @!P0 BRA `(.L_x_65) ;  /* 0xfffffffc00ec8947 */ /* 0x004fea000383ffff */
[----:B------:R-:W-:Y:S05]  /*8b30*/  BRA `(.L_x_64) ;  /* 0xffffffa4005c7947 */ /* 0x000fea000383ffff */
.L_x_66:
[----:B-1----:R1:W2:Y:S02]  /*8b40*/  SYNCS.PHASECHK.TRANS64.TRYWAIT P0, [R0+URZ+0x80], R5 ;  /* 0x00008005000075a7 */ /* 0x0022a400080011ff */
[----:B--2---:R-:W-:Y:S05]  /*8b50*/  @!P0 NANOSLEEP.SYNCS 0x989680 ;  /* 0x009896800000895d */ /* 0x004fea0003900000 */
[----:B------:R-:W2:Y:S02]  /*8b60*/  @!P0 SYNCS.PHASECHK.TRANS64 P0, [R0+URZ+0x80], R5 ;  /* 0x00008005000085a7 */ /* 0x000ea400080010ff */
[----:B--2---:R-:W-:Y:S05]  /*8b70*/  @!P0 BRA `(.L_x_66) ;  /* 0xfffffffc00f08947 */ /* 0x004fea000383ffff */
[----:B------:R-:W-:Y:S05]  /*8b80*/  BRA `(.L_x_164) ;  /* 0xffffffa800387947 */ /* 0x000fea000383ffff */
.L_x_68:
[----:B------:R-:W-:-:S07]  /*8b90*/  MOV R0, UR10 ;  /* 0x0000000a00007c02 */ /* 0x000fce0008000f00 */
.L_x_165:
[----:B-1----:R1:W2:Y:S02]  /*8ba0*/  SYNCS.PHASECHK.TRANS64.TRYWAIT P0, [R0+URZ+0xc0], R5 ;  /* 0x0000c005000075a7 */ /* 0x0022a400080011ff */
[----:B--2---:R-:W-:Y:S05]  /*8bb0*/  @!P0 NANOSLEEP.SYNCS 0x989680 ;  /* 0x009896800000895d */ /* 0x004fea0003900000 */
[----:B------:R-:W2:Y:S02]  /*8bc0*/  @!P0 SYNCS.PHASECHK.TRANS64 P0, [R0+URZ+0xc0], R5 ;  /* 0x0000c005000085a7 */ /* 0x000ea400080010ff */
[----:B--2---:R-:W-:Y:S05]  /*8bd0*/  @!P0 BRA `(.L_x_165) ;  /* 0xfffffffc00f08947 */ /* 0x004fea000383ffff */
[----:B------:R-:W-:Y:S05]  /*8be0*/  BRA `(.L_x_166) ;  /* 0xffffffa800847947 */ /* 0x000fea000383ffff */
.L_x_71:
[----:B------:R-:W-:Y:S07]  /*8bf0*/  MOV R0, UR9 ;  /* 0x0000000900007c02 */ /* 0x000fee0008000f00 */
.L_x_167:
[----:B-1----:R1:W2:Y:S02]  /*8c00*/  SYNCS.PHASECHK.TRANS64.TRYWAIT P0, [R0+URZ], R5 ;  /* 0x00000005000075a7 */ /* 0x0022a400080011ff */
[----:B--2---:R-:W-:Y:S05]  /*8c10*/  @!P0 NANOSLEEP.SYNCS 0x989680 ;  /* 0x009896800000895d */ /* 0x004fea0003900000 */
[----:B------:R-:W2:Y:S02]  /*8c20*/  @!P0 SYNCS.PHASECHK.TRANS64 P0, [R0+URZ], R5 ;  /* 0x00000005000085a7 */ /* 0x000ea400080010ff */
[----:B--2---:R-:W-:Y:S05]  /*8c30*/  @!P0 BRA `(.L_x_167) ;  /* 0xfffffffc00f08947 */ /* 0x004fea000383ffff */
[----:B------:R-:W-:Y:S05]  /*8c40*/  BRA `(.L_x_70) ;  /* 0xffffffa800987947 */ /* 0x000fea000383ffff */
.L_x_75:
[----:B-1----:R-:W-:-:S07]  /*8c50*/  MOV R0, UR7 ;  /* 0x0000000700007c02 */ /* 0x002fce0008000f00 */
.L_x_168:
[----:B-1----:R1:W2:Y:S02]  /*8c60*/  SYNCS.PHASECHK.TRANS64.TRYWAIT P0, [R0+URZ], R3 ;  /* 0x00000003000075a7 */ /* 0x0022a400080011ff */
[----:B--2---:R-:W-:Y:S05]  /*8c70*/  @!P0 NANOSLEEP.SYNCS 0x989680 ;  /* 0x009896800000895d */ /* 0x004fea0003900000 */
[----:B------:R-:W2:Y:S02]  /*8c80*/  @!P0 SYNCS.PHASECHK.TRANS64 P0, [R0+URZ], R3 ;  /* 0x00000003000085a7 */ /* 0x000ea400080010ff */
[----:B--2---:R-:W-:Y:S05]  /*8c90*/  @!P0 BRA `(.L_x_168) ;  /* 0xfffffffc00f08947 */ /* 0x004fea000383ffff */
[----:B------:R-:W-:Y:S05]  /*8ca0*/  BRA `(.L_x_169) ;  /* 0xffffffac00647947 */ /* 0x000fea000383ffff */
.L_x_76:
[----:B------:R-:W-:-:S07]  /*8cb0*/  MOV R0, UR7 ;  /* 0x0000000700007c02 */ /* 0x000fce0008000f00 */
.L_x_170:
[----:B-1----:R1:W2:Y:S02]  /*8cc0*/  SYNCS.PHASECHK.TRANS64.TRYWAIT P0, [R0+URZ], R3 ;  /* 0x00000003000075a7 */ /* 0x0022a400080011ff */
[----:B--2---:R-:W-:Y:S05]  /*8cd0*/  @!P0 NANOSLEEP.SYNCS 0x989680 ;  /* 0x009896800000895d */ /* 0x004fea0003900000 */
[----:B------:R-:W2:Y:S02]  /*8ce0*/  @!P0 SYNCS.PHASECHK.TRANS64 P0, [R0+URZ], R3 ;  /* 0x00000003000085a7 */ /* 0x000ea400080010ff */
[----:B--2---:R-:W-:Y:S05]  /*8cf0*/  @!P0 BRA `(.L_x_170) ;  /* 0xfffffffc00f08947 */ /* 0x004fea000383ffff */
[----:B------:R-:W-:Y:S05]  /*8d00*/  BRA `(.L_x_171) ;  /* 0xffffffac00707947 */ /* 0x000fea000383ffff */
.L_x_77:
[----:B------:R-:W-:-:S07]  /*8d10*/  MOV R0, UR7 ;  /* 0x0000000700007c02 */ /* 0x000fce0008000f00 */
.L_x_172:
[----:B-1----:R1:W2:Y:S02]  /*8d20*/  SYNCS.PHASECHK.TRANS64.TRYWAIT P0, [R0+URZ], R3 ;  /* 0x00000003000075a7 */ /* 0x0022a400080011ff */
[----:B--2---:R-:W-:Y:S05]  /*8d30*/  @!P0 NANOSLEEP.SYNCS 0x989680 ;  /* 0x009896800000895d */ /* 0x004fea0003900000 */
[----:B------:R-:W2:Y:S02]  /*8d40*/  @!P0 SYNCS.PHASECHK.TRANS64 P0, [R0+URZ], R3 ;  /* 0x00000003000085a7 */ /* 0x000ea400080010ff */
[----:B--2---:R-:W-:Y:S05]  /*8d50*/  @!P0 BRA `(.L_x_172) ;  /* 0xfffffffc00f08947 */ /* 0x004fea000383ffff */
[----:B------:R-:W-:Y:S05]  /*8d60*/  BRA `(.L_x_173) ;  /* 0xffffffac007c7947 */ /* 0x000fea000383ffff */
.L_x_80:
[----:B------:R-:W-:-:S07]  /*8d70*/  MOV R0, UR8 ;  /* 0x0000000800007c02 */ /* 0x000fce0008000f00 */
.L_x_174:
[----:B-1----:R1:W2:Y:S02]  /*8d80*/  SYNCS.PHASECHK.TRANS64.TRYWAIT P1, [R0+URZ+0x100], R3 ;  /* 0x00010003000075a7 */ /* 0x0022a400080211ff */
[----:B--2---:R-:W-:Y:S05]  /*8d90*/  @!P1 NANOSLEEP.SYNCS 0x989680 ;  /* 0x009896800000995d */ /* 0x004fea0003900000 */
[----:B------:R-:W2:Y:S02]  /*8da0*/  @!P1 SYNCS.PHASECHK.TRANS64 P1, [R0+URZ+0x100], R3 ;  /* 0x00010003000095a7 */ /* 0x000ea400080210ff */
[----:B--2---:R-:W-:Y:S05]  /*8db0*/  @!P1 BRA `(.L_x_174) ;  /* 0xfffffffc00f09947 */ /* 0x004fea000383ffff */
[----:B------:R-:W-:Y:S05]  /*8dc0*/  BRA `(.L_x_175) ;  /* 0xffffffac00c87947 */ /* 0x000fea000383ffff */
.L_x_85:
[----:B--2---:R2:W4:Y:S02]  /*8dd0*/  SYNCS.PHASECHK.TRANS64.TRYWAIT P0, [R0+URZ+0x80], R3 ;  /* 0x00008003000075a7 */ /* 0x00452400080011ff */
[----:B----4-:R-:W-:Y:S05]  /*8de0*/  @!P0 NANOSLEEP.SYNCS 0x989680 ;  /* 0x009896800000895d */ /* 0x010fea0003900000 */
[----:B------:R-:W4:Y:S02]  /*8df0*/  @!P0 SYNCS.PHASECHK.TRANS64 P0, [R0+URZ+0x80], R3 ;  /* 0x00008003000085a7 */ /* 0x000f2400080010ff */
[----:B----4-:R-:W-:Y:S05]  /*8e00*/  @!P0 BRA `(.L_x_85) ;  /* 0xfffffffc00f08947 */ /* 0x010fea000383ffff */
[----:B------:R-:W-:Y:S05]  /*8e10*/  BRA `(.L_x_176) ;  /* 0xffffffb000dc7947 */ /* 0x000fea000383ffff */
.L_x_88:
[----:B------:R-:W-:Y:S07]  /*8e20*/  MOV R0, UR7 ;  /* 0x0000000700007c02 */ /* 0x000fee0008000f00 */
.L_x_177:
[----:B--2---:R2:W4:Y:S02]  /*8e30*/  SYNCS.PHASECHK.TRANS64.TRYWAIT P0, [R0+URZ+0x78], R3 ;  /* 0x00007803000075a7 */ /* 0x00452400080011ff */
[----:B----4-:R-:W-:Y:S05]  /*8e40*/  @!P0 NANOSLEEP.SYNCS 0x989680 ;  /* 0x009896800000895d */ /* 0x010fea0003900000 */
[----:B------:R-:W4:Y:S02]  /*8e50*/  @!P0 SYNCS.PHASECHK.TRANS64 P0, [R0+URZ+0x78], R3 ;  /* 0x00007803000085a7 */ /* 0x000f2400080010ff */
[----:B----4-:R-:W-:Y:S05]  /*8e60*/  @!P0 BRA `(.L_x_177) ;  /* 0xfffffffc00f08947 */ /* 0x010fea000383ffff */
[----:B------:R-:W-:Y:S05]  /*8e70*/  BRA `(.L_x_87) ;  /* 0xffffffb400bc7947 */ /* 0x000fea000383ffff */
.L_x_91:
[----:B------:R-:W-:Y:S07]  /*8e80*/  MOV R3, UR7 ;  /* 0x0000000700037c02 */ /* 0x000fee0008000f00 */
.L_x_178:
[----:B-1----:R1:W2:Y:S02]  /*8e90*/  SYNCS.PHASECHK.TRANS64.TRYWAIT P0, [R3+URZ+0x50], R12 ;  /* 0x0000500c030075a7 */ /* 0x0022a400080011ff */
[----:B--2---:R-:W-:Y:S05]  /*8ea0*/  @!P0 NANOSLEEP.SYNCS 0x989680 ;  /* 0x009896800000895d */ /* 0x004fea0003900000 */
[----:B------:R-:W2:Y:S02]  /*8eb0*/  @!P0 SYNCS.PHASECHK.TRANS64 P0, [R3+URZ+0x50], R12 ;  /* 0x0000500c030085a7 */ /* 0x000ea400080010ff */
[----:B--2---:R-:W-:Y:S05]  /*8ec0*/  @!P0 BRA `(.L_x_178) ;  /* 0xfffffffc00f08947 */ /* 0x004fea000383ffff */
[----:B------:R-:W-:Y:S05]  /*8ed0*/  BRA `(.L_x_179) ;  /* 0xffffffb800347947 */ /* 0x000fea000383ffff */
.L_x_92:
[----:B-1----:R-:W-:Y:S07]  /*8ee0*/  MOV R3, UR7 ;  /* 0x0000000700037c02 */ /* 0x002fee0008000f00 */
.L_x_180:
[----:B-1----:R1:W2:Y:S02]  /*8ef0*/  SYNCS.PHASECHK.TRANS64.TRYWAIT P0, [R3+URZ+0x58], R12 ;  /* 0x0000580c030075a7 */ /* 0x0022a400080011ff */
[----:B--2---:R-:W-:Y:S05]  /*8f00*/  @!P0 NANOSLEEP.SYNCS 0x989680 ;  /* 0x009896800000895d */ /* 0x004fea0003900000 */
[----:B------:R-:W2:Y:S02]  /*8f10*/  @!P0 SYNCS.PHASECHK.TRANS64 P0, [R3+URZ+0x58], R12 ;  /* 0x0000580c030085a7 */ /* 0x000ea400080010ff */
[----:B--2---:R-:W-:Y:S05]  /*8f20*/  @!P0 BRA `(.L_x_180) ;  /* 0xfffffffc00f08947 */ /* 0x004fea000383ffff */
[----:B------:R-:W-:Y:S05]  /*8f30*/  BRA `(.L_x_181) ;  /* 0xffffffb800907947 */ /* 0x000fea000383ffff */
.L_x_93:
[----:B-1----:R-:W-:Y:S07]  /*8f40*/  MOV R3, UR7 ;  /* 0x0000000700037c02 */ /* 0x002fee0008000f00 */
.L_x_182:
[----:B-1----:R1:W2:Y:S02]  /*8f50*/  SYNCS.PHASECHK.TRANS64.TRYWAIT P0, [R3+URZ+0x60], R12 ;  /* 0x0000600c030075a7 */ /* 0x0022a400080011ff */
[----:B--2---:R-:W-:Y:S05]  /*8f60*/  @!P0 NANOSLEEP.SYNCS 0x989680 ;  /* 0x009896800000895d */ /* 0x004fea0003900000 */
[----:B------:R-:W2:Y:S02]  /*8f70*/  @!P0 SYNCS.PHASECHK.TRANS64 P0, [R3+URZ+0x60], R12 ;  /* 0x0000600c030085a7 */ /* 0x000ea400080010ff */
[----:B--2---:R-:W-:Y:S05]  /*8f80*/  @!P0 BRA `(.L_x_182) ;  /* 0xfffffffc00f08947 */ /* 0x004fea000383ffff */
[----:B------:R-:W-:Y:S05]  /*8f90*/  BRA `(.L_x_183) ;  /* 0xffffffb800ec7947 */ /* 0x000fea000383ffff */
.L_x_94:
[----:B------:R-:W-:Y:S07]  /*8fa0*/  MOV R3, UR7 ;  /* 0x0000000700037c02 */ /* 0x000fee0008000f00 */
.L_x_184:
[----:B-1----:R1:W2:Y:S02]  /*8fb0*/  SYNCS.PHASECHK.TRANS64.TRYWAIT P0, [R3+URZ+0x68], R12 ;  /* 0x0000680c030075a7 */ /* 0x0022a400080011ff */
[----:B--2---:R-:W-:Y:S05]  /*8fc0*/  @!P0 NANOSLEEP.SYNCS 0x989680 ;  /* 0x009896800000895d */ /* 0x004fea0003900000 */
[----:B------:R-:W2:Y:S02]  /*8fd0*/  @!P0 SYNCS.PHASECHK.TRANS64 P0, [R3+URZ+0x68], R12 ;  /* 0x0000680c030085a7 */ /* 0x000ea400080010ff */
[----:B--2---:R-:W-:Y:S05]  /*8fe0*/  @!P0 BRA `(.L_x_184) ;  /* 0xfffffffc00f08947 */ /* 0x004fea000383ffff */
[----:B------:R-:W-:Y:S05]  /*8ff0*/  BRA `(.L_x_185) ;  /* 0xffffffbc008c7947 */ /* 0x000fea000383ffff */
.L_x_96:
[----:B------:R-:W-:-:S07]  /*9000*/  MOV R0, UR7 ;  /* 0x0000000700007c02 */ /* 0x000fce0008000f00 */
.L_x_186:
[----:B-1----:R1:W4:Y:S02]  /*9010*/  SYNCS.PHASECHK.TRANS64.TRYWAIT P0, [R0+URZ+0x50], R3 ;  /* 0x00005003000075a7 */ /* 0x00232400080011ff */
[----:B----4-:R-:W-:Y:S05]  /*9020*/  @!P0 NANOSLEEP.SYNCS 0x989680 ;  /* 0x009896800000895d */ /* 0x010fea0003900000 */
[----:B------:R-:W4:Y:S02]  /*9030*/  @!P0 SYNCS.PHASECHK.TRANS64 P0, [R0+URZ+0x50], R3 ;  /* 0x00005003000085a7 */ /* 0x000f2400080010ff */
[----:B----4-:R-:W-:Y:S05]  /*9040*/  @!P0 BRA `(.L_x_186) ;  /* 0xfffffffc00f08947 */ /* 0x010fea000383ffff */
[----:B------:R-:W-:Y:S05]  /*9050*/  BRA `(.L_x_187) ;  /* 0xffffffc000147947 */ /* 0x000fea000383ffff */
.L_x_97:
[----:B-1----:R-:W-:-:S07]  /*9060*/  MOV R0, UR7 ;  /* 0x0000000700007c02 */ /* 0x002fce0008000f00 */
.L_x_188:
[----:B-1----:R1:W4:Y:S02]  /*9070*/  SYNCS.PHASECHK.TRANS64.TRYWAIT P0, [R0+URZ+0x58], R3 ;  /* 0x00005803000075a7 */ /* 0x00232400080011ff */
[----:B----4-:R-:W-:Y:S05]  /*9080*/  @!P0 NANOSLEEP.SYNCS 0x989680 ;  /* 0x009896800000895d */ /* 0x010fea0003900000 */
[----:B------:R-:W4:Y:S02]  /*9090*/  @!P0 SYNCS.PHASECHK.TRANS64 P0, [R0+URZ+0x58], R3 ;  /* 0x00005803000085a7 */ /* 0x000f2400080010ff */
[----:B----4-:R-:W-:Y:S05]  /*90a0*/  @!P0 BRA `(.L_x_188) ;  /* 0xfffffffc00f08947 */ /* 0x010fea000383ffff */
[----:B------:R-:W-:Y:S05]  /*90b0*/  BRA `(.L_x_189) ;  /* 0xffffffc000047947 */ /* 0x000fea000383ffff */
.L_x_98:
[----:B-1----:R-:W-:-:S07]  /*90c0*/  MOV R0, UR7 ;  /* 0x0000000700007c02 */ /* 0x002fce0008000f00 */
.L_x_190:
[----:B-1----:R1:W4:Y:S02]  /*90d0*/  SYNCS.PHASECHK.TRANS64.TRYWAIT P0, [R0+URZ+0x60], R3 ;  /* 0x00006003000075a7 */ /* 0x00232400080011ff */
[----:B----4-:R-:W-:Y:S05]  /*90e0*/  @!P0 NANOSLEEP.SYNCS 0x989680 ;  /* 0x009896800000895d */ /* 0x010fea0003900000 */
[----:B------:R-:W4:Y:S02]  /*90f0*/  @!P0 SYNCS.PHASECHK.TRANS64 P0, [R0+URZ+0x60], R3 ;  /* 0x00006003000085a7 */ /* 0x000f2400080010ff */
[----:B----4-:R-:W-:Y:S05]  /*9100*/  @!P0 BRA `(.L_x_190) ;  /* 0xfffffffc00f08947 */ /* 0x010fea000383ffff */
[----:B------:R-:W-:Y:S05]  /*9110*/  BRA `(.L_x_191) ;  /* 0xffffffbc00f47947 */ /* 0x000fea000383ffff */
.L_x_100:
[----:B--2---:R2:W3:Y:S02]  /*9120*/  SYNCS.PHASECHK.TRANS64.TRYWAIT P0, [R0+URZ+0x80], R3 ;  /* 0x00008003000075a7 */ /* 0x0044e400080011ff */
[----:B---3--:R-:W-:Y:S05]  /*9130*/  @!P0 NANOSLEEP.SYNCS 0x989680 ;  /* 0x009896800000895d */ /* 0x008fea0003900000 */
[----:B------:R-:W3:Y:S02]  /*9140*/  @!P0 SYNCS.PHASECHK.TRANS64 P0, [R0+URZ+0x80], R3 ;  /* 0x00008003000085a7 */ /* 0x000ee400080010ff */
[----:B---3--:R-:W-:Y:S05]  /*9150*/  @!P0 BRA `(.L_x_100) ;  /* 0xfffffffc00f08947 */ /* 0x008fea000383ffff */
[----:B------:R-:W-:Y:S05]  /*9160*/  BRA `(.L_x_192) ;  /* 0xffffffc000c47947 */ /* 0x000fea000383ffff */
.L_x_111:
[----:B-1----:R-:W-:Y:S04]  /*9170*/  MOV R0, UR48 ;  /* 0x0000003000007c02 */ /* 0x002fe80008000f00 */
[----:B------:R1:W3:Y:S03]  /*9180*/  SYNCS.PHASECHK.TRANS64.TRYWAIT P1, [R0+URZ+0x30], R5 ;  /* 0x00003005000075a7 */ /* 0x0002e600080211ff */
[----:B---3--:R-:W-:Y:S05]  /*9190*/  @!P1 NANOSLEEP.SYNCS 0x989680 ;  /* 0x009896800000995d */ /* 0x008fea0003900000 */
[----:B------:R-:W3:Y:S02]  /*91a0*/  @!P1 SYNCS.PHASECHK.TRANS64 P1, [R0+URZ+0x30], R5 ;  /* 0x00003005000095a7 */ /* 0x000ee400080210ff */
[----:B---3--:R-:W-:Y:S05]  /*91b0*/  @!P1 BRA `(.L_x_111) ;  /* 0xfffffffc00ec9947 */ /* 0x008fea000383ffff */
[----:B------:R-:W-:Y:S05]  /*91c0*/  BRA `(.L_x_110) ;  /* 0xffffffcc00cc7947 */ /* 0x000fea000383ffff */
.L_x_113:
[----:B-1----:R1:W4:Y:S02]  /*91d0*/  SYNCS.PHASECHK.TRANS64.TRYWAIT P0, [R74+URZ+0xa0], R3 ;  /* 0x0000a0034a0075a7 */ /* 0x00232400080011ff */
[----:B----4-:R-:W-:Y:S05]  /*91e0*/  @!P0 NANOSLEEP.SYNCS 0x989680 ;  /* 0x009896800000895d */ /* 0x010fea0003900000 */
[----:B------:R-:W4:Y:S02]  /*91f0*/  @!P0 SYNCS.PHASECHK.TRANS64 P0, [R74+URZ+0xa0], R3 ;  /* 0x0000a0034a0085a7 */ /* 0x000f2400080010ff */
[----:B----4-:R-:W-:Y:S05]  /*9200*/  @!P0 BRA `(.L_x_113) ;  /* 0xfffffffc00f08947 */ /* 0x010fea000383ffff */
[----:B------:R-:W-:Y:S05]  /*9210*/  BRA `(.L_x_112) ;  /* 0xffffffcc00ec7947 */ /* 0x000fea000383ffff */
.L_x_122:
[----:B--2---:R2:W3:Y:S02]  /*9220*/  SYNCS.PHASECHK.TRANS64.TRYWAIT P0, [R3+URZ+0x30], R0 ;  /* 0x00003000030075a7 */ /* 0x0044e400080011ff */
[----:B---3--:R-:W-:Y:S05]  /*9230*/  @!P0 NANOSLEEP.SYNCS 0x989680 ;  /* 0x009896800000895d */ /* 0x008fea0003900000 */
[----:B------:R-:W3:Y:S02]  /*9240*/  @!P0 SYNCS.PHASECHK.TRANS64 P0, [R3+URZ+0x30], R0 ;  /* 0x00003000030085a7 */ /* 0x000ee400080010ff */
[----:B---3--:R-:W-:Y:S05]  /*9250*/  @!P0 BRA `(.L_x_122) ;  /* 0xfffffffc00f08947 */ /* 0x008fea000383ffff */
[----:B------:R-:W-:Y:S05]  /*9260*/  BRA `(.L_x_121) ;  /* 0xffffffd400f87947 */ /* 0x000fea000383ffff */
.L_x_130:
[----:B--2---:R2:W3:Y:S02]  /*9270*/  SYNCS.PHASECHK.TRANS64.TRYWAIT P0, [R83+URZ+0x30], R4 ;  /* 0x00003004530075a7 */ /* 0x0044e400080011ff */
[----:B---3--:R-:W-:Y:S05]  /*9280*/  @!P0 NANOSLEEP.SYNCS 0x989680 ;  /* 0x009896800000895d */ /* 0x008fea0003900000 */
[----:B------:R-:W3:Y:S02]  /*9290*/  @!P0 SYNCS.PHASECHK.TRANS64 P0, [R83+URZ+0x30], R4 ;  /* 0x00003004530085a7 */ /* 0x000ee400080010ff */
[----:B---3--:R-:W-:Y:S05]  /*92a0*/  @!P0 BRA `(.L_x_130) ;  /* 0xfffffffc00f08947 */ /* 0x008fea000383ffff */
[----:B------:R-:W-:Y:S05]  /*92b0*/  BRA `(.L_x_129) ;  /* 0xffffffe000147947 */ /* 0x000fea000383ffff */
.L_x_138:
[----:B--2---:R2:W3:Y:S02]  /*92c0*/  SYNCS.PHASECHK.TRANS64.TRYWAIT P0, [R88+URZ+0x30], R3 ;  /* 0x00003003580075a7 */ /* 0x0044e400080011ff */
[----:B---3--:R-:W-:Y:S05]  /*92d0*/  @!P0 NANOSLEEP.SYNCS 0x989680 ;  /* 0x009896800000895d */ /* 0x008fea0003900000 */
[----:B------:R-:W3:Y:S02]  /*92e0*/  @!P0 SYNCS.PHASECHK.TRANS64 P0, [R88+URZ+0x30], R3 ;  /* 0x00003003580085a7 */ /* 0x000ee400080010ff */
[----:B---3--:R-:W-:Y:S05]  /*92f0*/  @!P0 BRA `(.L_x_138) ;  /* 0xfffffffc00f08947 */ /* 0x008fea000383ffff */
[----:B------:R-:W-:Y:S05]  /*9300*/  BRA `(.L_x_137) ;  /* 0xffffffe800307947 */ /* 0x000fea000383ffff */
        .weak           $__internal_0_$__cuda_sm10x_tcgen05_guardrail_trap_col_being_dealloced_not_returned_by_alloc
        .type           $__internal_0_$__cuda_sm10x_tcgen05_guardrail_trap_col_being_dealloced_not_returned_by_alloc,@function
        .size           $__internal_0_$__cuda_sm10x_tcgen05_guardrail_trap_col_being_dealloced_not_returned_by_alloc,($__internal_1_$__cuda_sm10x_tcgen05_guardrail_trap_phase_invalid_during_alloc - $__internal_0_$__cuda_sm10x_tcgen05_guardrail_trap_col_being_dealloced_not_returned_by_alloc)
$__internal_0_$__cuda_sm10x_tcgen05_guardrail_trap_col_being_dealloced_not_returned_by_alloc:
[----:B------:R-:W-:Y:S05]  /*9310*/  BPT.TRAP 0x1 ;  /* 0x000000040000795c */ /* 0x000fea0000300000 */
[----:B------:R-:W-:-:S04]  /*9320*/  HFMA2 R3, -RZ, RZ, 0, 0 ;  /* 0x00000000ff037431 */ /* 0x000fc800000001ff */
[----:B------:R-:W-:Y:S05]  /*9330*/  RET.REL.NODEC R2 `(_ZN7cutlass13device_kernelINS_4gemm6kernel13GemmUniversalIN4cute5tupleIJiiiiEEENS1_10collective13CollectiveMmaINS1_35MainloopSm100TmaUmmaWarpSpecializedILi3ELi2ELi4ENS5_IJNS4_1CILi2EEENSA_ILi1EEESC_EEEEENS5_IJNSA_ILi128EEESF_NSA_ILi32EEEEEENS_6half_tENS5_IJlSC_lEEESI_SJ_NS4_8TiledMMAINS4_8MMA_AtomIJNS4_26SM100_MMA_F16BF16_2x1SM_SSISI_SI_fLi128ELi128ELNS4_4UMMA5MajorE0ELSO_0ELNSN_7ScaleInE0ELSP_0EEEEEENS4_6LayoutINS5_IJSC_SC_SC_EEENS5_IJNSA_ILi0EEESU_SU_EEEEENS5_IJNS4_10UnderscoreESX_SX_EEEEENS4_18SM100_TMA_2SM_LOADENS4_14ComposedLayoutINS4_7SwizzleILi2ELi4ELi3EEENS4_18smem_ptr_flag_bitsILi16EEENSS_INS5_IJNSA_ILi8EEESG_EEENS5_IJSG_SC_EEEEEEEvNS4_8identityES10_S1A_vS1B_EENS_8epilogue10collective18CollectiveEpilogueINS1D_23Sm100TmaWarpSpecializedILi4ELi2ELi16ELb1ELb0EEEJNS5_IJNSA_ILi64EEESF_SG_EEENS5_IJNSS_IS1I_SC_EENSS_INS5_IJNSA_ILi16EEESB_EEENS5_IJSC_S1I_EEEEEEEESI_SJ_SI_SJ_NS1D_6fusion15FusionCallbacksIS1H_NS1Q_17LinearCombinationISI_fSI_fLNS_15FloatRoundStyleE2EEES1J_S1P_JEEENS4_5SM1004TMEM4LOAD26SM100_TMEM_LOAD_32dp32b16xENS4_13SM90_TMA_LOADENS11_INS12_ILi1ELi4ELi3EEES15_NSS_INS5_IJS16_S1L_EEENS5_IJS1L_SC_EEEEEEENS4_39AutoVectorizingCopyWithAssumedAlignmentILi128EEENS4_14SM90_TMA_STOREES25_S27_S27_EEEvvEEEEvNT_6ParamsE) ;  /* 0xffffff6c02307950 */ /* 0x000fea0003c3ffff */
        .weak           $__internal_1_$__cuda_sm10x_tcgen05_guardrail_trap_phase_invalid_during_alloc
        .type           $__internal_1_$__cuda_sm10x_tcgen05_guardrail_trap_phase_invalid_during_alloc,@function
        .size           $__internal_1_$__cuda_sm10x_tcgen05_guardrail_trap_phase_invalid_during_alloc,($__internal_2_$__cuda_sm10x_tcgen05_guardrail_trap_unallocated_columns_being_dealloced - $__internal_1_$__cuda_sm10x_tcgen05_guardrail_trap_phase_invalid_during_alloc)
$__internal_1_$__cuda_sm10x_tcgen05_guardrail_trap_phase_invalid_during_alloc:
[----:B------:R-:W-:Y:S05]  /*9340*/  BPT.TRAP 0x1 ;  /* 0x000000040000795c */ /* 0x000fea0000300000 */
[----:B------:R-:W-:-:S04]  /*9350*/  MOV R3, 0x0 ;  /* 0x0000000000037802 */ /* 0x000fc80000000f00 */
[----:B------:R-:W-:Y:S05]  /*9360*/  RET.REL.NODEC R2 `(_ZN7cutlass13device_kernelINS_4gemm6kernel13GemmUniversalIN4cute5tupleIJiiiiEEENS1_10collective13CollectiveMmaINS1_35MainloopSm100TmaUmmaWarpSpecializedILi3ELi2ELi4ENS5_IJNS4_1CILi2EEENSA_ILi1EEESC_EEEEENS5_IJNSA_ILi128EEESF_NSA_ILi32EEEEEENS_6half_tENS5_IJlSC_lEEESI_SJ_NS4_8TiledMMAINS4_8MMA_AtomIJNS4_26SM100_MMA_F16BF16_2x1SM_SSISI_SI_fLi128ELi128ELNS4_4UMMA5MajorE0ELSO_0ELNSN_7ScaleInE0ELSP_0EEEEEENS4_6LayoutINS5_IJSC_SC_SC_EEENS5_IJNSA_ILi0EEESU_SU_EEEEENS5_IJNS4_10UnderscoreESX_SX_EEEEENS4_18SM100_TMA_2SM_LOADENS4_14ComposedLayoutINS4_7SwizzleILi2ELi4ELi3EEENS4_18smem_ptr_flag_bitsILi16EEENSS_INS5_IJNSA_ILi8EEESG_EEENS5_IJSG_SC_EEEEEEEvNS4_8identityES10_S1A_vS1B_EENS_8epilogue10collective18CollectiveEpilogueINS1D_23Sm100TmaWarpSpecializedILi4ELi2ELi16ELb1ELb0EEEJNS5_IJNSA_ILi64EEESF_SG_EEENS5_IJNSS_IS1I_SC_EENSS_INS5_IJNSA_ILi16EEESB_EEENS5_IJSC_S1I_EEEEEEEESI_SJ_SI_SJ_NS1D_6fusion15FusionCallbacksIS1H_NS1Q_17LinearCombinationISI_fSI_fLNS_15FloatRoundStyleE2EEES1J_S1P_JEEENS4_5SM1004TMEM4LOAD26SM100_TMEM_LOAD_32dp32b16xENS4_13SM90_TMA_LOADENS11_INS12_ILi1ELi4ELi3EEES15_NSS_INS5_IJS16_S1L_EEENS5_IJS1L_SC_EEEEEEENS4_39AutoVectorizingCopyWithAssumedAlignmentILi128EEENS4_14SM90_TMA_STOREES25_S27_S27_EEEvvEEEEvNT_6ParamsE) ;  /* 0xffffff6c02247950 */ /* 0x000fea0003c3ffff */
        .weak           $__internal_2_$__cuda_sm10x_tcgen05_guardrail_trap_unallocated_columns_being_dealloced
        .type           $__internal_2_$__cuda_sm10x_tcgen05_guardrail_trap_unallocated_columns_being_dealloced,@function
        .size           $__internal_2_$__cuda_sm10x_tcgen05_guardrail_trap_unallocated_columns_being_dealloced,(.L_x_194 - $__internal_2_$__cuda_sm10x_tcgen05_guardrail_trap_unallocated_columns_being_dealloced)
$__internal_2_$__cuda_sm10x_tcgen05_guardrail_trap_unallocated_columns_being_dealloced:
[----:B------:R-:W-:Y:S05]  /*9370*/  BPT.TRAP 0x1 ;  /* 0x000000040000795c */ /* 0x000fea0000300000 */
[----:B------:R-:W-:-:S04]  /*9380*/  HFMA2 R3, -RZ, RZ, 0, 0 ;  /* 0x00000000ff037431 */ /* 0x000fc800000001ff */
[----:B------:R-:W-:Y:S05]  /*9390*/  RET.REL.NODEC R2 `(_ZN7cutlass13device_kernelINS_4gemm6kernel13GemmUniversalIN4cute5tupleIJiiiiEEENS1_10collective13CollectiveMmaINS1_35MainloopSm100TmaUmmaWarpSpecializedILi3ELi2ELi4ENS5_IJNS4_1CILi2EEENSA_ILi1EEESC_EEEEENS5_IJNSA_ILi128EEESF_NSA_ILi32EEEEEENS_6half_tENS5_IJlSC_lEEESI_SJ_NS4_8TiledMMAINS4_8MMA_AtomIJNS4_26SM100_MMA_F16BF16_2x1SM_SSISI_SI_fLi128ELi128ELNS4_4UMMA5MajorE0ELSO_0ELNSN_7ScaleInE0ELSP_0EEEEEENS4_6LayoutINS5_IJSC_SC_SC_EEENS5_IJNSA_ILi0EEESU_SU_EEEEENS5_IJNS4_10UnderscoreESX_SX_EEEEENS4_18SM100_TMA_2SM_LOADENS4_14ComposedLayoutINS4_7SwizzleILi2ELi4ELi3EEENS4_18smem_ptr_flag_bitsILi16EEENSS_INS5_IJNSA_ILi8EEESG_EEENS5_IJSG_SC_EEEEEEEvNS4_8identityES10_S1A_vS1B_EENS_8epilogue10collective18CollectiveEpilogueINS1D_23Sm100TmaWarpSpecializedILi4ELi2ELi16ELb1ELb0EEEJNS5_IJNSA_ILi64EEESF_SG_EEENS5_IJNSS_IS1I_SC_EENSS_INS5_IJNSA_ILi16EEESB_EEENS5_IJSC_S1I_EEEEEEEESI_SJ_SI_SJ_NS1D_6fusion15FusionCallbacksIS1H_NS1Q_17LinearCombinationISI_fSI_fLNS_15FloatRoundStyleE2EEES1J_S1P_JEEENS4_5SM1004TMEM4LOAD26SM100_TMEM_LOAD_32dp32b16xENS4_13SM90_TMA_LOADENS11_INS12_ILi1ELi4ELi3EEES15_NSS_INS5_IJS16_S1L_EEENS5_IJS1L_SC_EEEEEEENS4_39AutoVectorizingCopyWithAssumedAlignmentILi128EEENS4_14SM90_TMA_STOREES25_S27_S27_EEEvvEEEEvNT_6ParamsE) ;  /* 0xffffff6c02187950 */ /* 0x000fea0003c3ffff */
.L_x_193:
[----:B------:R-:W-:-:S00]  /*93a0*/  BRA `(.L_x_193) ;  /* 0xfffffffc00fc7947 */ /* 0x000fc0000383ffff */
[----:B------:R-:W-:-:S00]  /*93b0*/  NOP ;  /* 0x0000000000007918 */ /* 0x000fc00000000000 */
        /* <DEDUP_REMOVED lines=12> */
.L_x_194:


//--------------------- .nv.global.init           --------------------------
	.section	.nv.global.init,"aw",@progbits
.nv.global.init:
	.type		$str$27,@object
	.size		$str$27,($str$28 - $str$27)
$str$27:
        /*0000*/ 	.byte	0x28, 0x61, 0x64, 0x64, 0x72, 0x65, 0x73, 0x73, 0x20, 0x26, 0x20, 0x6d, 0x61, 0x73, 0x6b, 0x29
        /*0010*/ 	.byte	0x20, 0x3d, 0x3d, 0x20, 0x30, 0x00
	.type		$str$28,@object
	.size		$str$28,($str$26 - $str$28)
$str$28:
        /*0016*/ 	.byte	0x2f, 0x74, 0x6d, 0x70, 0x2f, 0x63, 0x75, 0x74, 0x6c, 0x61, 0x73, 0x73, 0x5f, 0x73, 0x77, 0x65
        /*0026*/ 	.byte	0x65, 0x70, 0x5f, 0x73, 0x72, 0x63, 0x2f, 0x69, 0x6e, 0x63, 0x6c, 0x75, 0x64, 0x65, 0x2f, 0x63
        /*0036*/ 	.byte	0x75, 0x74, 0x65, 0x2f, 0x70, 0x6f, 0x69, 0x6e, 0x74, 0x65, 0x72, 0x5f, 0x66, 0x6c, 0x61, 0x67
        /*0046*/ 	.byte	0x67, 0x65, 0x64, 0x2e, 0x68, 0x70, 0x70, 0x00
	.type		$str$26,@object
	.size		$str$26,($str$25 - $str$26)
$str$26:
        /*004e*/ 	.byte	0x2f, 0x74, 0x6d, 0x70, 0x2f, 0x63, 0x75, 0x74, 0x6c, 0x61, 0x73, 0x73, 0x5f, 0x73, 0x77, 0x65
        /*005e*/ 	.byte	0x65, 0x70, 0x5f, 0x73, 0x72, 0x63, 0x2f, 0x69, 0x6e, 0x63, 0x6c, 0x75, 0x64, 0x65, 0x2f, 0x63
        /*006e*/ 	.byte	0x75, 0x74, 0x65, 0x2f, 0x61, 0x74, 0x6f, 0x6d, 0x2f, 0x63, 0x6f, 0x70, 0x79, 0x5f, 0x74, 0x72
        /*007e*/ 	.byte	0x61, 0x69, 0x74, 0x73, 0x5f, 0x73, 0x6d, 0x31, 0x30, 0x30, 0x2e, 0x68, 0x70, 0x70, 0x00
	.type		$str$25,@object
	.size		$str$25,(__unnamed_1 - $str$25)
$str$25:
        /*008d*/ 	.byte	0x28, 0x28, 0x75, 0x69, 0x6e, 0x74, 0x33, 0x32, 0x5f, 0x74, 0x28, 0x74, 0x68, 0x72, 0x65, 0x61
        /*009d*/ 	.byte	0x64, 0x49, 0x64, 0x78, 0x2e, 0x78, 0x29, 0x20, 0x2f, 0x20, 0x33, 0x32, 0x29, 0x20, 0x25, 0x20
        /*00ad*/ 	.byte	0x34, 0x29, 0x20, 0x3d, 0x3d, 0x20, 0x28, 0x28, 0x28, 0x74, 0x6d, 0x65, 0x6d, 0x5f, 0x61, 0x64
        /*00bd*/ 	.byte	0x64, 0x72, 0x20, 0x3e, 0x3e, 0x20, 0x31, 0x36, 0x29, 0x20, 0x2f, 0x20, 0x33, 0x32, 0x29, 0x20
        /*00cd*/ 	.byte	0x25, 0x20, 0x34, 0x29, 0x00
	.type		__unnamed_1,@object
	.size		__unnamed_1,(__unnamed_2 - __unnamed_1)
__unnamed_1:
        /*00d2*/ 	.byte	0x61, 0x75, 0x74, 0x6f, 0x20, 0x63, 0x75, 0x74, 0x65, 0x3a, 0x3a, 0x61, 0x73, 0x5f, 0x70, 0x6f
        /* <DEDUP_REMOVED lines=24> */
        /*0262*/ 	.byte	0x34, 0x38, 0x3e, 0x3e, 0x3e, 0x3e, 0x5d, 0x00
	.type		__unnamed_2,@object
	.size		__unnamed_2,(.L_2 - __unnamed_2)
__unnamed_2:
        /* <DEDUP_REMOVED lines=40> */
        /*04ea*/ 	.byte	0x3a, 0x3a, 0x43, 0x3c, 0x30, 0x3e, 0x3e, 0x3e, 0x3e, 0x5d, 0x00
.L_2:


//--------------------- .nv.shared._ZN7cutlass13device_kernelINS_4gemm6kernel13GemmUniversalIN4cute5tupleIJiiiiEEENS1_10collective13CollectiveMmaINS1_35MainloopSm100TmaUmmaWarpSpecializedILi3ELi2ELi4ENS5_IJNS4_1CILi2EEENSA_ILi1EEESC_EEEEENS5_IJNSA_ILi128EEESF_NSA_ILi32EEEEEENS_6half_tENS5_IJlSC_lEEESI_SJ_NS4_8TiledMMAINS4_8MMA_AtomIJNS4_26SM100_MMA_F16BF16_2x1SM_SSISI_SI_fLi128ELi128ELNS4_4UMMA5MajorE0ELSO_0ELNSN_7ScaleInE0ELSP_0EEEEEENS4_6LayoutINS5_IJSC_SC_SC_EEENS5_IJNSA_ILi0EEESU_SU_EEEEENS5_IJNS4_10UnderscoreESX_SX_EEEEENS4_18SM100_TMA_2SM_LOADENS4_14ComposedLayoutINS4_7SwizzleILi2ELi4ELi3EEENS4_18smem_ptr_flag_bitsILi16EEENSS_INS5_IJNSA_ILi8EEESG_EEENS5_IJSG_SC_EEEEEEEvNS4_8identityES10_S1A_vS1B_EENS_8epilogue10collective18CollectiveEpilogueINS1D_23Sm100TmaWarpSpecializedILi4ELi2ELi16ELb1ELb0EEEJNS5_IJNSA_ILi64EEESF_SG_EEENS5_IJNSS_IS1I_SC_EENSS_INS5_IJNSA_ILi16EEESB_EEENS5_IJSC_S1I_EEEEEEEESI_SJ_SI_SJ_NS1D_6fusion15FusionCallbacksIS1H_NS1Q_17LinearCombinationISI_fSI_fLNS_15FloatRoundStyleE2EEES1J_S1P_JEEENS4_5SM1004TMEM4LOAD26SM100_TMEM_LOAD_32dp32b16xENS4_13SM90_TMA_LOADENS11_INS12_ILi1ELi4ELi3EEES15_NSS_INS5_IJS16_S1L_EEENS5_IJS1L_SC_EEEEEEENS4_39AutoVectorizingCopyWithAssumedAlignmentILi128EEENS4_14SM90_TMA_STOREES25_S27_S27_EEEvvEEEEvNT_6ParamsE --------------------------
	.section	.nv.shared._ZN7cutlass13device_kernelINS_4gemm6kernel13GemmUniversalIN4cute5tupleIJiiiiEEENS1_10collective13CollectiveMmaINS1_35MainloopSm100TmaUmmaWarpSpecializedILi3ELi2ELi4ENS5_IJNS4_1CILi2EEENSA_ILi1EEESC_EEEEENS5_IJNSA_ILi128EEESF_NSA_ILi32EEEEEENS_6half_tENS5_IJlSC_lEEESI_SJ_NS4_8TiledMMAINS4_8MMA_AtomIJNS4_26SM100_MMA_F16BF16_2x1SM_SSISI_SI_fLi128ELi128ELNS4_4UMMA5MajorE0ELSO_0ELNSN_7ScaleInE0ELSP_0EEEEEENS4_6LayoutINS5_IJSC_SC_SC_EEENS5_IJNSA_ILi0EEESU_SU_EEEEENS5_IJNS4_10UnderscoreESX_SX_EEEEENS4_18SM100_TMA_2SM_LOADENS4_14ComposedLayoutINS4_7SwizzleILi2ELi4ELi3EEENS4_18smem_ptr_flag_bitsILi16EEENSS_INS5_IJNSA_ILi8EEESG_EEENS5_IJSG_SC_EEEEEEEvNS4_8identityES10_S1A_vS1B_EENS_8epilogue10collective18CollectiveEpilogueINS1D_23Sm100TmaWarpSpecializedILi4ELi2ELi16ELb1ELb0EEEJNS5_IJNSA_ILi64EEESF_SG_EEENS5_IJNSS_IS1I_SC_EENSS_INS5_IJNSA_ILi16EEESB_EEENS5_IJSC_S1I_EEEEEEEESI_SJ_SI_SJ_NS1D_6fusion15FusionCallbacksIS1H_NS1Q_17LinearCombinationISI_fSI_fLNS_15FloatRoundStyleE2EEES1J_S1P_JEEENS4_5SM1004TMEM4LOAD26SM100_TMEM_LOAD_32dp32b16xENS4_13SM90_TMA_LOADENS11_INS12_ILi1ELi4ELi3EEES15_NSS_INS5_IJS16_S1L_EEENS5_IJS1L_SC_EEEEEEENS4_39AutoVectorizingCopyWithAssumedAlignmentILi128EEENS4_14SM90_TMA_STOREES25_S27_S27_EEEvvEEEEvNT_6ParamsE,"aw",@nobits
	.sectionflags	@""
	.align	16
	.zero		1024


//--------------------- .nv.shared.reserved.0     --------------------------
	.section	.nv.shared.reserved.0,"aw",@nobits
	.weak		__nv_reservedSMEM_offset_0_alias
	.size		__nv_reservedSMEM_offset_0_alias, 0, 64
	.other		__nv_reservedSMEM_offset_0_alias,@"STO_CUDA_RESERVED_SHARED STV_DEFAULT"
__nv_reservedSMEM_offset_0_alias:
	.zero		0
.nv.shared.reserved.0:
	.zero		64
	.weak		__nv_reservedSMEM_tcgen05_partition
	.type		__nv_reservedSMEM_tcgen05_partition,@object
	.size		__nv_reservedSMEM_tcgen05_partition,(.L_0 - __nv_reservedSMEM_tcgen05_partition)
__nv_reservedSMEM_tcgen05_partition:
	.zero		32
.L_0:


//--------------------- .nv.global                --------------------------
	.section	.nv.global,"aw",@nobits
.nv.global:
	.type		_ZN39_INTERNAL_be50dc69_4_k_cu_f36b1e9e_70444cute1_E,@object
	.size		_ZN39_INTERNAL_be50dc69_4_k_cu_f36b1e9e_70444cute1_E,(_ZN39_INTERNAL_be50dc69_4_k_cu_f36b1e9e_70444cuda3std3__45__cpo6cbeginE - _ZN39_INTERNAL_be50dc69_4_k_cu_f36b1e9e_70444cute1_E)
_ZN39_INTERNAL_be50dc69_4_k_cu_f36b1e9e_70444cute1_E:
	.zero		1
	.type		_ZN39_INTERNAL_be50dc69_4_k_cu_f36b1e9e_70444cuda3std3__45__cpo6cbeginE,@object
	.size		_ZN39_INTERNAL_be50dc69_4_k_cu_f36b1e9e_70444cuda3std3__45__cpo6cbeginE,(_ZN39_INTERNAL_be50dc69_4_k_cu_f36b1e9e_70444cuda3std3__48in_placeE - _ZN39_INTERNAL_be50dc69_4_k_cu_f36b1e9e_70444cuda3std3__45__cpo6cbeginE)
_ZN39_INTERNAL_be50dc69_4_k_cu_f36b1e9e_70444cuda3std3__45__cpo6cbeginE:
	.zero		1
	.type		_ZN39_INTERNAL_be50dc69_4_k_cu_f36b1e9e_70444cuda3std3__48in_placeE,@object
	.size		_ZN39_INTERNAL_be50dc69_4_k_cu_f36b1e9e_70444cuda3std3__48in_placeE,(_ZN39_INTERNAL_be50dc69_4_k_cu_f36b1e9e_70444cuda3std6ranges3__45__cpo9iter_moveE - _ZN39_INTERNAL_be50dc69_4_k_cu_f36b1e9e_70444cuda3std3__48in_placeE)
_ZN39_INTERNAL_be50dc69_4_k_cu_f36b1e9e_70444cuda3std3__48in_placeE:
	.zero		1
	.type		_ZN39_INTERNAL_be50dc69_4_k_cu_f36b1e9e_70444cuda3std6ranges3__45__cpo9iter_moveE,@object
	.size		_ZN39_INTERNAL_be50dc69_4_k_cu_f36b1e9e_70444cuda3std6ranges3__45__cpo9iter_moveE,(_ZN39_INTERNAL_be50dc69_4_k_cu_f36b1e9e_70444cuda3std3__45__cpo5beginE - _ZN39_INTERNAL_be50dc69_4_k_cu_f36b1e9e_70444cuda3std6ranges3__45__cpo9iter_moveE)
_ZN39_INTERNAL_be50dc69_4_k_cu_f36b1e9e_70444cuda3std6ranges3__45__cpo9iter_moveE:
	.zero		1
	.type		_ZN39_INTERNAL_be50dc69_4_k_cu_f36b1e9e_70444cuda3std3__45__cpo5beginE,@object
	.size		_ZN39_INTERNAL_be50dc69_4_k_cu_f36b1e9e_70444cuda3std3__45__cpo5beginE,(_ZN39_INTERNAL_be50dc69_4_k_cu_f36b1e9e_70444cuda3std3__441_GLOBAL__N__be50dc69_4_k_cu_f36b1e9e_70446ignoreE - _ZN39_INTERNAL_be50dc69_4_k_cu_f36b1e9e_70444cuda3std3__45__cpo5beginE)
_ZN39_INTERNAL_be50dc69_4_k_cu_f36b1e9e_70444cuda3std3__45__cpo5beginE:
	.zero		1
	.type		_ZN39_INTERNAL_be50dc69_4_k_cu_f36b1e9e_70444cuda3std3__441_GLOBAL__N__be50dc69_4_k_cu_f36b1e9e_70446ignoreE,@object
	.size		_ZN39_INTERNAL_be50dc69_4_k_cu_f36b1e9e_70444cuda3std3__441_GLOBAL__N__be50dc69_4_k_cu_f36b1e9e_70446ignoreE,(_ZN39_INTERNAL_be50dc69_4_k_cu_f36b1e9e_70444cute7productE - _ZN39_INTERNAL_be50dc69_4_k_cu_f36b1e9e_70444cuda3std3__441_GLOBAL__N__be50dc69_4_k_cu_f36b1e9e_70446ignoreE)
_ZN39_INTERNAL_be50dc69_4_k_cu_f36b1e9e_70444cuda3std3__441_GLOBAL__N__be50dc69_4_k_cu_f36b1e9e_70446ignoreE:
	.zero		1
	.type		_ZN39_INTERNAL_be50dc69_4_k_cu_f36b1e9e_70444cute7productE,@object
	.size		_ZN39_INTERNAL_be50dc69_4_k_cu_f36b1e9e_70444cute7productE,(_ZN39_INTERNAL_be50dc69_4_k_cu_f36b1e9e_70444cuda3std3__45__cpo3endE - _ZN39_INTERNAL_be50dc69_4_k_cu_f36b1e9e_70444cute7productE)
_ZN39_INTERNAL_be50dc69_4_k_cu_f36b1e9e_70444cute7productE:
	.zero		1
	.type		_ZN39_INTERNAL_be50dc69_4_k_cu_f36b1e9e_70444cuda3std3__45__cpo3endE,@object
	.size		_ZN39_INTERNAL_be50dc69_4_k_cu_f36b1e9e_70444cuda3std3__45__cpo3endE,(_ZN39_INTERNAL_be50dc69_4_k_cu_f36b1e9e_70444cuda3std3__419piecewise_constructE - _ZN39_INTERNAL_be50dc69_4_k_cu_f36b1e9e_70444cuda3std3__45__cpo3endE)
_ZN39_INTERNAL_be50dc69_4_k_cu_f36b1e9e_70444cuda3std3__45__cpo3endE:
	.zero		1
	.type		_ZN39_INTERNAL_be50dc69_4_k_cu_f36b1e9e_70444cuda3std3__419piecewise_constructE,@object
	.size		_ZN39_INTERNAL_be50dc69_4_k_cu_f36b1e9e_70444cuda3std3__419piecewise_constructE,(_ZN39_INTERNAL_be50dc69_4_k_cu_f36b1e9e_70444cuda3std3__45__cpo4cendE - _ZN39_INTERNAL_be50dc69_4_k_cu_f36b1e9e_70444cuda3std3__419piecewise_constructE)
_ZN39_INTERNAL_be50dc69_4_k_cu_f36b1e9e_70444cuda3std3__419piecewise_constructE:
	.zero		1
	.type		_ZN39_INTERNAL_be50dc69_4_k_cu_f36b1e9e_70444cuda3std3__45__cpo4cendE,@object
	.size		_ZN39_INTERNAL_be50dc69_4_k_cu_f36b1e9e_70444cuda3std3__45__cpo4cendE,(_ZN39_INTERNAL_be50dc69_4_k_cu_f36b1e9e_70444cuda3std6ranges3__45__cpo4swapE - _ZN39_INTERNAL_be50dc69_4_k_cu_f36b1e9e_70444cuda3std3__45__cpo4cendE)
_ZN39_INTERNAL_be50dc69_4_k_cu_f36b1e9e_70444cuda3std3__45__cpo4cendE:
	.zero		1
	.type		_ZN39_INTERNAL_be50dc69_4_k_cu_f36b1e9e_70444cuda3std6ranges3__45__cpo4swapE,@object
	.size		_ZN39_INTERNAL_be50dc69_4_k_cu_f36b1e9e_70444cuda3std6ranges3__45__cpo4swapE,(.L_10 - _ZN39_INTERNAL_be50dc69_4_k_cu_f36b1e9e_70444cuda3std6ranges3__45__cpo4swapE)
_ZN39_INTERNAL_be50dc69_4_k_cu_f36b1e9e_70444cuda3std6ranges3__45__cpo4swapE:
	.zero		1
.L_10:


//--------------------- .nv.constant0._ZN7cutlass13device_kernelINS_4gemm6kernel13GemmUniversalIN4cute5tupleIJiiiiEEENS1_10collective13CollectiveMmaINS1_35MainloopSm100TmaUmmaWarpSpecializedILi3ELi2ELi4ENS5_IJNS4_1CILi2EEENSA_ILi1EEESC_EEEEENS5_IJNSA_ILi128EEESF_NSA_ILi32EEEEEENS_6half_tENS5_IJlSC_lEEESI_SJ_NS4_8TiledMMAINS4_8MMA_AtomIJNS4_26SM100_MMA_F16BF16_2x1SM_SSISI_SI_fLi128ELi128ELNS4_4UMMA5MajorE0ELSO_0ELNSN_7ScaleInE0ELSP_0EEEEEENS4_6LayoutINS5_IJSC_SC_SC_EEENS5_IJNSA_ILi0EEESU_SU_EEEEENS5_IJNS4_10UnderscoreESX_SX_EEEEENS4_18SM100_TMA_2SM_LOADENS4_14ComposedLayoutINS4_7SwizzleILi2ELi4ELi3EEENS4_18smem_ptr_flag_bitsILi16EEENSS_INS5_IJNSA_ILi8EEESG_EEENS5_IJSG_SC_EEEEEEEvNS4_8identityES10_S1A_vS1B_EENS_8epilogue10collective18CollectiveEpilogueINS1D_23Sm100TmaWarpSpecializedILi4ELi2ELi16ELb1ELb0EEEJNS5_IJNSA_ILi64EEESF_SG_EEENS5_IJNSS_IS1I_SC_EENSS_INS5_IJNSA_ILi16EEESB_EEENS5_IJSC_S1I_EEEEEEEESI_SJ_SI_SJ_NS1D_6fusion15FusionCallbacksIS1H_NS1Q_17LinearCombinationISI_fSI_fLNS_15FloatRoundStyleE2EEES1J_S1P_JEEENS4_5SM1004TMEM4LOAD26SM100_TMEM_LOAD_32dp32b16xENS4_13SM90_TMA_LOADENS11_INS12_ILi1ELi4ELi3EEES15_NSS_INS5_IJS16_S1L_EEENS5_IJS1L_SC_EEEEEEENS4_39AutoVectorizingCopyWithAssumedAlignmentILi128EEENS4_14SM90_TMA_STOREES25_S27_S27_EEEvvEEEEvNT_6ParamsE --------------------------
	.section	.nv.constant0._ZN7cutlass13device_kernelINS_4gemm6kernel13GemmUniversalIN4cute5tupleIJiiiiEEENS1_10collective13CollectiveMmaINS1_35MainloopSm100TmaUmmaWarpSpecializedILi3ELi2ELi4ENS5_IJNS4_1CILi2EEENSA_ILi1EEESC_EEEEENS5_IJNSA_ILi128EEESF_NSA_ILi32EEEEEENS_6half_tENS5_IJlSC_lEEESI_SJ_NS4_8TiledMMAINS4_8MMA_AtomIJNS4_26SM100_MMA_F16BF16_2x1SM_SSISI_SI_fLi128ELi128ELNS4_4UMMA5MajorE0ELSO_0ELNSN_7ScaleInE0ELSP_0EEEEEENS4_6LayoutINS5_IJSC_SC_SC_EEENS5_IJNSA_ILi0EEESU_SU_EEEEENS5_IJNS4_10UnderscoreESX_SX_EEEEENS4_18SM100_TMA_2SM_LOADENS4_14ComposedLayoutINS4_7SwizzleILi2ELi4ELi3EEENS4_18smem_ptr_flag_bitsILi16EEENSS_INS5_IJNSA_ILi8EEESG_EEENS5_IJSG_SC_EEEEEEEvNS4_8identityES10_S1A_vS1B_EENS_8epilogue10collective18CollectiveEpilogueINS1D_23Sm100TmaWarpSpecializedILi4ELi2ELi16ELb1ELb0EEEJNS5_IJNSA_ILi64EEESF_SG_EEENS5_IJNSS_IS1I_SC_EENSS_INS5_IJNSA_ILi16EEESB_EEENS5_IJSC_S1I_EEEEEEEESI_SJ_SI_SJ_NS1D_6fusion15FusionCallbacksIS1H_NS1Q_17LinearCombinationISI_fSI_fLNS_15FloatRoundStyleE2EEES1J_S1P_JEEENS4_5SM1004TMEM4LOAD26SM100_TMEM_LOAD_32dp32b16xENS4_13SM90_TMA_LOADENS11_INS12_ILi1ELi4ELi3EEES15_NSS_INS5_IJS16_S1L_EEENS5_IJS1L_SC_EEEEEEENS4_39AutoVectorizingCopyWithAssumedAlignmentILi128EEENS4_14SM90_TMA_STOREES25_S27_S27_EEEvvEEEEvNT_6ParamsE,"a",@progbits
	.sectionflags	@""
	.align	4
.nv.constant0._ZN7cutlass13device_kernelINS_4gemm6kernel13GemmUniversalIN4cute5tupleIJiiiiEEENS1_10collective13CollectiveMmaINS1_35MainloopSm100TmaUmmaWarpSpecializedILi3ELi2ELi4ENS5_IJNS4_1CILi2EEENSA_ILi1EEESC_EEEEENS5_IJNSA_ILi128EEESF_NSA_ILi32EEEEEENS_6half_tENS5_IJlSC_lEEESI_SJ_NS4_8TiledMMAINS4_8MMA_AtomIJNS4_26SM100_MMA_F16BF16_2x1SM_SSISI_SI_fLi128ELi128ELNS4_4UMMA5MajorE0ELSO_0ELNSN_7ScaleInE0ELSP_0EEEEEENS4_6LayoutINS5_IJSC_SC_SC_EEENS5_IJNSA_ILi0EEESU_SU_EEEEENS5_IJNS4_10UnderscoreESX_SX_EEEEENS4_18SM100_TMA_2SM_LOADENS4_14ComposedLayoutINS4_7SwizzleILi2ELi4ELi3EEENS4_18smem_ptr_flag_bitsILi16EEENSS_INS5_IJNSA_ILi8EEESG_EEENS5_IJSG_SC_EEEEEEEvNS4_8identityES10_S1A_vS1B_EENS_8epilogue10collective18CollectiveEpilogueINS1D_23Sm100TmaWarpSpecializedILi4ELi2ELi16ELb1ELb0EEEJNS5_IJNSA_ILi64EEESF_SG_EEENS5_IJNSS_IS1I_SC_EENSS_INS5_IJNSA_ILi16EEESB_EEENS5_IJSC_S1I_EEEEEEEESI_SJ_SI_SJ_NS1D_6fusion15FusionCallbacksIS1H_NS1Q_17LinearCombinationISI_fSI_fLNS_15FloatRoundStyleE2EEES1J_S1P_JEEENS4_5SM1004TMEM4LOAD26SM100_TMEM_LOAD_32dp32b16xENS4_13SM90_TMA_LOADENS11_INS12_ILi1ELi4ELi3EEES15_NSS_INS5_IJS16_S1L_EEENS5_IJS1L_SC_EEEEEEENS4_39AutoVectorizingCopyWithAssumedAlignmentILi128EEENS4_14SM90_TMA_STOREES25_S27_S27_EEEvvEEEEvNT_6ParamsE:
	.zero		2944


//--------------------- SYMBOLS --------------------------

	.type		.nv.reservedSmem.offset0,@object
	.size		.nv.reservedSmem.offset0,0x4
	.type		.nv.reservedSmem.cap,@object
	.size		.nv.reservedSmem.cap,0x4
	.type		__assertfail,@function
